	.headerflags	@"EF_CUDA_TEXMODE_UNIFIED EF_CUDA_64BIT_ADDRESS EF_CUDA_ACCELERATORS EF_CUDA_SM90 EF_CUDA_VIRTUAL_SM(EF_CUDA_SM90)"
	.elftype	@"ET_EXEC"


//--------------------- .nv.info                  --------------------------
	.section	.nv.info,"",@"SHT_CUDA_INFO"
	.align	4


	//----- nvinfo : EIATTR_REGCOUNT
	.align		4
        /*0000*/ 	.byte	0x04, 0x2f
        /*0002*/ 	.short	(.L_1 - .L_0)
	.align		4
.L_0:
        /*0004*/ 	.word	index@(triton_mm)
        /*0008*/ 	.word	0x00000060


	//----- nvinfo : EIATTR_MIN_STACK_SIZE
	.align		4
.L_1:
        /*000c*/ 	.byte	0x04, 0x12
        /*000e*/ 	.short	(.L_3 - .L_2)
	.align		4
.L_2:
        /*0010*/ 	.word	index@(triton_mm)
        /*0014*/ 	.word	0x00000000


	//----- nvinfo : EIATTR_FRAME_SIZE
	.align		4
.L_3:
        /*0018*/ 	.byte	0x04, 0x11
        /*001a*/ 	.short	(.L_5 - .L_4)
	.align		4
.L_4:
        /*001c*/ 	.word	index@(triton_mm)
        /*0020*/ 	.word	0x00000000


	//----- nvinfo : EIATTR_MIN_STACK_SIZE
	.align		4
.L_5:
        /*0024*/ 	.byte	0x04, 0x12
        /*0026*/ 	.short	(.L_7 - .L_6)
	.align		4
.L_6:
        /*0028*/ 	.word	index@(triton_mm)
        /*002c*/ 	.word	0x00000000
.L_7:


//--------------------- .nv.info.triton_mm        --------------------------
	.section	.nv.info.triton_mm,"",@"SHT_CUDA_INFO"
	.sectionflags	@""
	.align	4


	//----- nvinfo : EIATTR_CUDA_API_VERSION
	.align		4
        /*0000*/ 	.byte	0x04, 0x37
        /*0002*/ 	.short	(.L_9 - .L_8)
.L_8:
        /*0004*/ 	.word	0x0000007c


	//----- nvinfo : EIATTR_KPARAM_INFO
	.align		4
.L_9:
        /*0008*/ 	.byte	0x04, 0x17
        /*000a*/ 	.short	(.L_11 - .L_10)
.L_10:
        /*000c*/ 	.word	0x00000000
        /*0010*/ 	.short	0x0003
        /*0012*/ 	.short	0x0018
        /*0014*/ 	.byte	0x00, 0xf0, 0x11, 0x00


	//----- nvinfo : EIATTR_KPARAM_INFO
	.align		4
.L_11:
        /*0018*/ 	.byte	0x04, 0x17
        /*001a*/ 	.short	(.L_13 - .L_12)
.L_12:
        /*001c*/ 	.word	0x00000000
        /*0020*/ 	.short	0x0002
        /*0022*/ 	.short	0x0010
        /*0024*/ 	.byte	0x00, 0xf0, 0x21, 0x00


	//----- nvinfo : EIATTR_KPARAM_INFO
	.align		4
.L_13:
        /*0028*/ 	.byte	0x04, 0x17
        /*002a*/ 	.short	(.L_15 - .L_14)
.L_14:
        /*002c*/ 	.word	0x00000000
        /*0030*/ 	.short	0x0001
        /*0032*/ 	.short	0x0008
        /*0034*/ 	.byte	0x00, 0xf0, 0x21, 0x00


	//----- nvinfo : EIATTR_KPARAM_INFO
	.align		4
.L_15:
        /*0038*/ 	.byte	0x04, 0x17
        /*003a*/ 	.short	(.L_17 - .L_16)
.L_16:
        /*003c*/ 	.word	0x00000000
        /*0040*/ 	.short	0x0000
        /*0042*/ 	.short	0x0000
        /*0044*/ 	.byte	0x00, 0xf0, 0x21, 0x00


	//----- nvinfo : EIATTR_SPARSE_MMA_MASK
	.align		4
.L_17:
        /*0048*/ 	.byte	0x03, 0x50
        /*004a*/ 	.short	0x0000


	//----- nvinfo : EIATTR_MAXREG_COUNT
	.align		4
        /*004c*/ 	.byte	0x03, 0x1b
        /*004e*/ 	.short	0x00ff


	//----- nvinfo : EIATTR_COOP_GROUP_MASK_REGIDS
	.align		4
        /*0050*/ 	.byte	0x04, 0x29
        /*0052*/ 	.short	(.L_19 - .L_18)


	//   ....[0]....
.L_18:
        /*0054*/ 	.word	0xffffffff


	//----- nvinfo : EIATTR_COOP_GROUP_INSTR_OFFSETS
	.align		4
.L_19:
        /*0058*/ 	.byte	0x04, 0x28
        /*005a*/ 	.short	(.L_21 - .L_20)


	//   ....[0]....
.L_20:
        /*005c*/ 	.word	0x00001ae0


	//----- nvinfo : EIATTR_EXIT_INSTR_OFFSETS
	.align		4
.L_21:
        /*0060*/ 	.byte	0x04, 0x1c
        /*0062*/ 	.short	(.L_23 - .L_22)


	//   ....[0]....
.L_22:
        /*0064*/ 	.word	0x00000040


	//   ....[1]....
        /*0068*/ 	.word	0x000026e0


	//   ....[2]....
        /*006c*/ 	.word	0x00002730


	//----- nvinfo : EIATTR_MAX_THREADS
	.align		4
.L_23:
        /*0070*/ 	.byte	0x04, 0x05
        /*0072*/ 	.short	(.L_25 - .L_24)
.L_24:
        /*0074*/ 	.word	0x00000080
        /*0078*/ 	.word	0x00000001
        /*007c*/ 	.word	0x00000001


	//----- nvinfo : EIATTR_CBANK_PARAM_SIZE
	.align		4
.L_25:
        /*0080*/ 	.byte	0x03, 0x19
        /*0082*/ 	.short	0x001c


	//----- nvinfo : EIATTR_PARAM_CBANK
	.align		4
        /*0084*/ 	.byte	0x04, 0x0a
        /*0086*/ 	.short	(.L_27 - .L_26)
	.align		4
.L_26:
        /*0088*/ 	.word	index@(.nv.constant0.triton_mm)
        /*008c*/ 	.short	0x0210
        /*008e*/ 	.short	0x001c


	//----- nvinfo : EIATTR_SW_WAR
	.align		4
.L_27:
        /*0090*/ 	.byte	0x04, 0x36
        /*0092*/ 	.short	(.L_29 - .L_28)
.L_28:
        /*0094*/ 	.word	0x00000008
.L_29:


//--------------------- .nv.callgraph             --------------------------
	.section	.nv.callgraph,"",@"SHT_CUDA_CALLGRAPH"
	.align	4
	.sectionentsize	8
	.align		4
        /*0000*/ 	.word	0x00000000
	.align		4
        /*0004*/ 	.word	0xffffffff
	.align		4
        /*0008*/ 	.word	0x00000000
	.align		4
        /*000c*/ 	.word	0xfffffffe
	.align		4
        /*0010*/ 	.word	0x00000000
	.align		4
        /*0014*/ 	.word	0xfffffffd
	.align		4
        /*0018*/ 	.word	0x00000000
	.align		4
        /*001c*/ 	.word	0xfffffffc


//--------------------- .text.triton_mm           --------------------------
	.section	.text.triton_mm,"ax",@progbits
	.sectionflags	@"SHF_BARRIERS=1"
	.align	128
        .global         triton_mm
        .type           triton_mm,@function
        .size           triton_mm,(.L_x_2 - triton_mm)
        .other          triton_mm,@"STO_CUDA_ENTRY STV_DEFAULT"
triton_mm:
.text.triton_mm:
[----:B------:R-:W1:Y:S02]  /*0000*/  LDC R1, c[0x0][0x28] ;  /* 0x00000a00ff017b82 */ /* 0x000e640000000800 */
[----:B------:R-:W2:Y:S02]  /*0010*/  LDC R0, c[0x0][0x228] ;  /* 0x00008a00ff007b82 */ /* 0x000ea40000000800 */
[----:B--2---:R-:W-:-:S05]  /*0020*/  IMAD R2, R0, 0xc00, RZ ;  /* 0x00000c0000027824 */ /* 0x004fca00078e02ff */
[----:B------:R-:W-:-:S13]  /*0030*/  ISETP.NE.AND P0, PT, R2, RZ, PT ;  /* 0x000000ff0200720c */ /* 0x000fda0003f05270 */
[----:B------:R-:W-:Y:S05]  /*0040*/  @!P0 EXIT ;  /* 0x000000000000894d */ /* 0x000fea0003800000 */
[----:B------:R-:W2:Y:S01]  /*0050*/  S2R R16, SR_CTAID.X ;  /* 0x0000000000107919 */ /* 0x000ea20000002500 */
[----:B------:R-:W-:Y:S01]  /*0060*/  VIADD R2, R0, 0x3f ;  /* 0x0000003f00027836 */ /* 0x000fe20000000000 */
[----:B------:R-:W-:Y:S01]  /*0070*/  IABS R12, R0 ;  /* 0x00000000000c7213 */ /* 0x000fe20000000000 */
[----:B------:R-:W3:Y:S01]  /*0080*/  S2UR UR4, SR_CgaCtaId ;  /* 0x00000000000479c3 */ /* 0x000ee20000008800 */
[----:B------:R-:W4:Y:S01]  /*0090*/  S2R R86, SR_TID.X ;  /* 0x0000000000567919 */ /* 0x000f220000002100 */
[----:B------:R-:W-:Y:S01]  /*00a0*/  UMOV UR10, 0x400 ;  /* 0x00000400000a7882 */ /* 0x000fe20000000000 */
[----:B------:R-:W-:Y:S01]  /*00b0*/  SHF.R.S32.HI R3, RZ, 0x1f, R2 ;  /* 0x0000001fff037819 */ /* 0x000fe20000011402 */
[----:B------:R-:W5:Y:S01]  /*00c0*/  I2F.RP R8, R12 ;  /* 0x0000000c00087306 */ /* 0x000f620000209400 */
[----:B------:R-:W-:Y:S01]  /*00d0*/  ULDC.64 UR14, c[0x0][0x208] ;  /* 0x00008200000e7ab9 */ /* 0x000fe20000000a00 */
[----:B------:R-:W-:Y:S01]  /*00e0*/  UMOV UR11, 0x3 ;  /* 0x00000003000b7882 */ /* 0x000fe20000000000 */
[----:B------:R-:W-:Y:S01]  /*00f0*/  LEA.HI R3, R3, R2, RZ, 0x6 ;  /* 0x0000000203037211 */ /* 0x000fe200078f30ff */
[----:B------:R-:W-:Y:S01]  /*0100*/  UMOV UR12, 0xffffffff ;  /* 0xffffffff000c7882 */ /* 0x000fe20000000000 */
[----:B------:R-:W-:-:S03]  /*0110*/  UMOV UR5, URZ ;  /* 0x0000003f00057c82 */ /* 0x000fc60008000000 */
[----:B-1---5:R-:W1:Y:S01]  /*0120*/  MUFU.RCP R8, R8 ;  /* 0x0000000800087308 */ /* 0x022e620000001000 */
[----:B---3--:R-:W-:-:S03]  /*0130*/  UPRMT UR10, UR4, 0x654, UR10 ;  /* 0x00000654040a7896 */ /* 0x008fc6000800000a */
[----:B------:R-:W-:Y:S01]  /*0140*/  UMOV UR4, URZ ;  /* 0x0000003f00047c82 */ /* 0x000fe20008000000 */
[C---:B--2---:R-:W-:Y:S01]  /*0150*/  IMAD.HI R4, R16.reuse, 0x2aaaaaab, RZ ;  /* 0x2aaaaaab10047827 */ /* 0x044fe200078e02ff */
[----:B------:R-:W-:Y:S02]  /*0160*/  ISETP.GE.AND P1, PT, R16, RZ, PT ;  /* 0x000000ff1000720c */ /* 0x000fe40003f26270 */
[----:B----4-:R-:W-:Y:S01]  /*0170*/  SHF.R.U32.HI R13, RZ, 0x4, R86 ;  /* 0x00000004ff0d7819 */ /* 0x010fe20000011656 */
[----:B-1----:R-:W-:Y:S01]  /*0180*/  VIADD R14, R8, 0xffffffe ;  /* 0x0ffffffe080e7836 */ /* 0x002fe20000000000 */
[----:B------:R-:W-:Y:S01]  /*0190*/  SHF.R.U32.HI R5, RZ, 0x1f, R4 ;  /* 0x0000001fff057819 */ /* 0x000fe20000011604 */
[----:B------:R-:W-:Y:S01]  /*01a0*/  IMAD.SHL.U32 R82, R86, 0x8, RZ ;  /* 0x0000000856527824 */ /* 0x000fe200078e00ff */
[----:B------:R-:W-:Y:S01]  /*01b0*/  SGXT.U32 R13, R13, 0x3 ;  /* 0x000000030d0d781a */ /* 0x000fe20000000000 */
[----:B------:R1:W-:Y:S01]  /*01c0*/  F2I.FTZ.U32.TRUNC.NTZ R15, R14 ;  /* 0x0000000e000f7305 */ /* 0x0003e2000021f000 */
[----:B------:R-:W-:-:S02]  /*01d0*/  LEA.HI.SX32 R5, R4, R5, 0x1a ;  /* 0x0000000504057211 */ /* 0x000fc400078fd2ff */
[----:B------:R-:W-:Y:S02]  /*01e0*/  LOP3.LUT R8, R13, 0x38, RZ, 0xfc, !PT ;  /* 0x000000380d087812 */ /* 0x000fe400078efcff */
[----:B------:R-:W-:Y:S01]  /*01f0*/  SHF.R.U32.HI R84, RZ, 0x3, R86 ;  /* 0x00000003ff547819 */ /* 0x000fe20000011656 */
[C---:B------:R-:W-:Y:S02]  /*0200*/  IMAD.SHL.U32 R4, R5.reuse, 0x8, RZ ;  /* 0x0000000805047824 */ /* 0x040fe400078e00ff */
[----:B------:R-:W-:Y:S01]  /*0210*/  IMAD R5, R5, -0x180, R16 ;  /* 0xfffffe8005057824 */ /* 0x000fe200078e0210 */
[----:B------:R-:W-:Y:S01]  /*0220*/  SGXT.U32 R84, R84, 0x2 ;  /* 0x000000025454781a */ /* 0x000fe20000000000 */
[----:B-1----:R-:W-:Y:S01]  /*0230*/  IMAD.MOV.U32 R14, RZ, RZ, RZ ;  /* 0x000000ffff0e7224 */ /* 0x002fe200078e00ff */
[----:B------:R-:W-:Y:S02]  /*0240*/  LEA.HI.SX32 R3, R3, -R4, 0x1a ;  /* 0x8000000403037211 */ /* 0x000fe400078fd2ff */
[----:B------:R-:W-:-:S02]  /*0250*/  IABS R18, R5 ;  /* 0x0000000500127213 */ /* 0x000fc40000000000 */
[----:B------:R-:W-:-:S04]  /*0260*/  VIMNMX R6, R3, 0x8, PT ;  /* 0x0000000803067848 */ /* 0x000fc80003fe0100 */
[-C--:B------:R-:W-:Y:S02]  /*0270*/  IABS R9, R6.reuse ;  /* 0x0000000600097213 */ /* 0x080fe40000000000 */
[----:B------:R-:W-:Y:S02]  /*0280*/  LOP3.LUT R5, R5, R6, RZ, 0x3c, !PT ;  /* 0x0000000605057212 */ /* 0x000fe400078e3cff */
[----:B------:R-:W1:Y:S02]  /*0290*/  I2F.RP R7, R9 ;  /* 0x0000000900077306 */ /* 0x000e640000209400 */
[----:B------:R-:W-:Y:S02]  /*02a0*/  ISETP.GE.AND P3, PT, R5, RZ, PT ;  /* 0x000000ff0500720c */ /* 0x000fe40003f66270 */
[----:B------:R-:W-:-:S04]  /*02b0*/  SHF.R.U32.HI R5, RZ, 0x4, R86 ;  /* 0x00000004ff057819 */ /* 0x000fc80000011656 */
[----:B------:R-:W-:Y:S01]  /*02c0*/  LOP3.LUT R5, R5, R86, RZ, 0x3c, !PT ;  /* 0x0000005605057212 */ /* 0x000fe200078e3cff */
[----:B-1----:R-:W1:Y:S02]  /*02d0*/  MUFU.RCP R7, R7 ;  /* 0x0000000700077308 */ /* 0x002e640000001000 */
[----:B-1----:R-:W-:Y:S01]  /*02e0*/  VIADD R2, R7, 0xffffffe ;  /* 0x0ffffffe07027836 */ /* 0x002fe20000000000 */
[----:B------:R-:W-:-:S05]  /*02f0*/  IABS R7, R16 ;  /* 0x0000001000077213 */ /* 0x000fca0000000000 */
[----:B------:R1:W2:Y:S02]  /*0300*/  F2I.FTZ.U32.TRUNC.NTZ R3, R2 ;  /* 0x0000000200037305 */ /* 0x0002a4000021f000 */
[----:B-1----:R-:W-:Y:S02]  /*0310*/  IMAD.MOV.U32 R2, RZ, RZ, RZ ;  /* 0x000000ffff027224 */ /* 0x002fe400078e00ff */
[----:B--2---:R-:W-:-:S04]  /*0320*/  IMAD.MOV R10, RZ, RZ, -R3 ;  /* 0x000000ffff0a7224 */ /* 0x004fc800078e0a03 */
[----:B------:R-:W-:Y:S01]  /*0330*/  IMAD R11, R10, R9, RZ ;  /* 0x000000090a0b7224 */ /* 0x000fe200078e02ff */
[----:B------:R-:W-:-:S03]  /*0340*/  IABS R10, R6 ;  /* 0x00000006000a7213 */ /* 0x000fc60000000000 */
[----:B------:R-:W-:-:S04]  /*0350*/  IMAD.HI.U32 R3, R3, R11, R2 ;  /* 0x0000000b03037227 */ /* 0x000fc800078e0002 */
[----:B------:R-:W-:Y:S02]  /*0360*/  IMAD.MOV R11, RZ, RZ, -R10 ;  /* 0x000000ffff0b7224 */ /* 0x000fe400078e0a0a */
[----:B------:R-:W-:-:S04]  /*0370*/  IMAD.HI.U32 R2, R3, R7, RZ ;  /* 0x0000000703027227 */ /* 0x000fc800078e00ff */
[----:B------:R-:W-:Y:S02]  /*0380*/  IMAD R2, R2, R11, R7 ;  /* 0x0000000b02027224 */ /* 0x000fe400078e0207 */
[----:B------:R-:W-:-:S03]  /*0390*/  IMAD.HI.U32 R10, R3, R18, RZ ;  /* 0x00000012030a7227 */ /* 0x000fc600078e00ff */
[----:B------:R-:W-:Y:S01]  /*03a0*/  ISETP.GT.U32.AND P0, PT, R9, R2, PT ;  /* 0x000000020900720c */ /* 0x000fe20003f04070 */
[----:B------:R-:W-:Y:S01]  /*03b0*/  IMAD R3, R10, R11, R18 ;  /* 0x0000000b0a037224 */ /* 0x000fe200078e0212 */
[----:B------:R-:W-:Y:S01]  /*03c0*/  LOP3.LUT R11, RZ, R6, RZ, 0x33, !PT ;  /* 0x00000006ff0b7212 */ /* 0x000fe200078e33ff */
[----:B------:R-:W-:-:S03]  /*03d0*/  IMAD.MOV R7, RZ, RZ, -R15 ;  /* 0x000000ffff077224 */ /* 0x000fc600078e0a0f */
[----:B------:R-:W-:Y:S01]  /*03e0*/  ISETP.GT.U32.AND P2, PT, R9, R3, PT ;  /* 0x000000030900720c */ /* 0x000fe20003f44070 */
[----:B------:R-:W-:-:S04]  /*03f0*/  IMAD R7, R7, R12, RZ ;  /* 0x0000000c07077224 */ /* 0x000fc800078e02ff */
[----:B------:R-:W-:Y:S01]  /*0400*/  IMAD.HI.U32 R14, R15, R7, R14 ;  /* 0x000000070f0e7227 */ /* 0x000fe200078e000e */
[----:B------:R-:W-:-:S03]  /*0410*/  LOP3.LUT R7, R13, 0x30, RZ, 0xfc, !PT ;  /* 0x000000300d077812 */ /* 0x000fc600078efcff */
[----:B------:R-:W-:-:S04]  /*0420*/  @!P0 IMAD.IADD R2, R2, 0x1, -R9 ;  /* 0x0000000102028824 */ /* 0x000fc800078e0a09 */
[----:B------:R-:W-:Y:S01]  /*0430*/  @!P2 IMAD.IADD R3, R3, 0x1, -R9 ;  /* 0x000000010303a824 */ /* 0x000fe200078e0a09 */
[----:B------:R-:W-:Y:S01]  /*0440*/  ISETP.GT.U32.AND P0, PT, R9, R2, PT ;  /* 0x000000020900720c */ /* 0x000fe20003f04070 */
[----:B------:R-:W-:-:S12]  /*0450*/  @!P2 VIADD R10, R10, 0x1 ;  /* 0x000000010a0aa836 */ /* 0x000fd80000000000 */
[----:B------:R-:W-:Y:S01]  /*0460*/  @!P0 IMAD.IADD R2, R2, 0x1, -R9 ;  /* 0x0000000102028824 */ /* 0x000fe200078e0a09 */
[----:B------:R-:W-:Y:S01]  /*0470*/  ISETP.NE.AND P0, PT, R6, RZ, PT ;  /* 0x000000ff0600720c */ /* 0x000fe20003f05270 */
[----:B------:R-:W-:Y:S01]  /*0480*/  IMAD.SHL.U32 R6, R5, 0x8, RZ ;  /* 0x0000000805067824 */ /* 0x000fe200078e00ff */
[----:B------:R-:W-:Y:S01]  /*0490*/  LOP3.LUT R5, R13, 0x20, RZ, 0xfc, !PT ;  /* 0x000000200d057812 */ /* 0x000fe200078efcff */
[----:B------:R-:W-:Y:S01]  /*04a0*/  @!P1 IMAD.MOV R2, RZ, RZ, -R2 ;  /* 0x000000ffff029224 */ /* 0x000fe200078e0a02 */
[----:B------:R-:W-:Y:S02]  /*04b0*/  ISETP.GE.U32.AND P1, PT, R3, R9, PT ;  /* 0x000000090300720c */ /* 0x000fe40003f26070 */
[----:B------:R-:W-:Y:S02]  /*04c0*/  LOP3.LUT R15, R6, 0x38, RZ, 0xc0, !PT ;  /* 0x00000038060f7812 */ /* 0x000fe400078ec0ff */
[----:B------:R-:W-:Y:S01]  /*04d0*/  SEL R3, R11, R2, !P0 ;  /* 0x000000020b037207 */ /* 0x000fe20004000000 */
[----:B------:R-:W-:Y:S01]  /*04e0*/  IMAD.SHL.U32 R2, R86, 0x200, RZ ;  /* 0x0000020056027824 */ /* 0x000fe200078e00ff */
[----:B------:R-:W-:Y:S01]  /*04f0*/  LOP3.LUT R6, R13, 0x28, RZ, 0xfc, !PT ;  /* 0x000000280d067812 */ /* 0x000fe200078efcff */
[----:B------:R-:W-:-:S02]  /*0500*/  IMAD R20, R7, 0x40, R15 ;  /* 0x0000004007147824 */ /* 0x000fc400078e020f */
[----:B------:R-:W-:Y:S01]  /*0510*/  IMAD.IADD R17, R4, 0x1, R3 ;  /* 0x0000000104117824 */ /* 0x000fe200078e0203 */
[----:B------:R-:W-:Y:S01]  /*0520*/  LOP3.LUT R3, R13, 0x10, RZ, 0xfc, !PT ;  /* 0x000000100d037812 */ /* 0x000fe200078efcff */
[--C-:B------:R-:W-:Y:S01]  /*0530*/  IMAD R18, R5, 0x40, R15.reuse ;  /* 0x0000004005127824 */ /* 0x100fe200078e020f */
[----:B------:R-:W-:Y:S01]  /*0540*/  LOP3.LUT R9, R2, 0x1000, RZ, 0xc0, !PT ;  /* 0x0000100002097812 */ /* 0x000fe200078ec0ff */
[--C-:B------:R-:W-:Y:S01]  /*0550*/  IMAD R22, R8, 0x40, R15.reuse ;  /* 0x0000004008167824 */ /* 0x100fe200078e020f */
[----:B------:R-:W-:Y:S01]  /*0560*/  LOP3.LUT R2, R13, 0x8, RZ, 0xfc, !PT ;  /* 0x000000080d027812 */ /* 0x000fe200078efcff */
[--C-:B------:R-:W-:Y:S01]  /*0570*/  IMAD R16, R3, 0x40, R15.reuse ;  /* 0x0000004003107824 */ /* 0x100fe200078e020f */
[-C--:B------:R-:W-:Y:S01]  /*0580*/  LOP3.LUT R7, R20, R9.reuse, RZ, 0xfc, !PT ;  /* 0x0000000914077212 */ /* 0x080fe200078efcff */
[--C-:B------:R-:W-:Y:S01]  /*0590*/  IMAD R6, R6, 0x40, R15.reuse ;  /* 0x0000004006067824 */ /* 0x100fe200078e020f */
[----:B------:R-:W-:Y:S01]  /*05a0*/  LOP3.LUT R4, R13, 0x18, RZ, 0xfc, !PT ;  /* 0x000000180d047812 */ /* 0x000fe200078efcff */
[--C-:B------:R-:W-:Y:S01]  /*05b0*/  IMAD R2, R2, 0x40, R15.reuse ;  /* 0x0000004002027824 */ /* 0x100fe200078e020f */
[-C--:B------:R-:W-:Y:S01]  /*05c0*/  LOP3.LUT R3, R16, R9.reuse, RZ, 0xfc, !PT ;  /* 0x0000000910037212 */ /* 0x080fe200078efcff */
[----:B------:R-:W-:Y:S01]  /*05d0*/  IMAD.SHL.U32 R16, R17, 0x40, RZ ;  /* 0x0000004011107824 */ /* 0x000fe200078e00ff */
[-C--:B------:R-:W-:Y:S01]  /*05e0*/  LOP3.LUT R5, R18, R9.reuse, RZ, 0xfc, !PT ;  /* 0x0000000912057212 */ /* 0x080fe200078efcff */
[--C-:B------:R-:W-:Y:S01]  /*05f0*/  IMAD R4, R4, 0x40, R15.reuse ;  /* 0x0000004004047824 */ /* 0x100fe200078e020f */
[----:B------:R-:W-:Y:S01]  /*0600*/  LOP3.LUT R2, R2, R9, RZ, 0xfc, !PT ;  /* 0x0000000902027212 */ /* 0x000fe200078efcff */
[----:B------:R-:W-:Y:S01]  /*0610*/  IMAD R8, R13, 0x40, R15 ;  /* 0x000000400d087824 */ /* 0x000fe200078e020f */
[----:B------:R-:W-:Y:S01]  /*0620*/  LOP3.LUT R24, R16, R13, RZ, 0xfc, !PT ;  /* 0x0000000d10187212 */ /* 0x000fe200078efcff */
[----:B------:R-:W-:Y:S01]  /*0630*/  @P1 VIADD R10, R10, 0x1 ;  /* 0x000000010a0a1836 */ /* 0x000fe20000000000 */
[----:B------:R-:W-:-:S02]  /*0640*/  LOP3.LUT R20, R16, 0x8, R13, 0xfe, !PT ;  /* 0x0000000810147812 */ /* 0x000fc400078efe0d */
[----:B------:R-:W-:Y:S01]  /*0650*/  IABS R19, R24 ;  /* 0x0000001800137213 */ /* 0x000fe20000000000 */
[----:B------:R-:W-:Y:S01]  /*0660*/  @!P3 IMAD.MOV R10, RZ, RZ, -R10 ;  /* 0x000000ffff0ab224 */ /* 0x000fe200078e0a0a */
[----:B------:R-:W-:Y:S02]  /*0670*/  LOP3.LUT R26, R16, 0x10, R13, 0xfe, !PT ;  /* 0x00000010101a7812 */ /* 0x000fe400078efe0d */
[----:B------:R-:W-:Y:S01]  /*0680*/  IABS R21, R20 ;  /* 0x0000001400157213 */ /* 0x000fe20000000000 */
[----:B------:R-:W-:Y:S01]  /*0690*/  IMAD.HI.U32 R15, R14, R19, RZ ;  /* 0x000000130e0f7227 */ /* 0x000fe200078e00ff */
[----:B------:R-:W-:Y:S02]  /*06a0*/  IABS R23, R26 ;  /* 0x0000001a00177213 */ /* 0x000fe40000000000 */
[----:B------:R-:W-:Y:S01]  /*06b0*/  LOP3.LUT R4, R4, R9, RZ, 0xfc, !PT ;  /* 0x0000000904047212 */ /* 0x000fe200078efcff */
[----:B------:R-:W-:Y:S01]  /*06c0*/  IMAD.HI.U32 R17, R14, R21, RZ ;  /* 0x000000150e117227 */ /* 0x000fe200078e00ff */
[----:B------:R-:W-:-:S02]  /*06d0*/  LOP3.LUT R6, R6, R9, RZ, 0xfc, !PT ;  /* 0x0000000906067212 */ /* 0x000fc400078efcff */
[-C--:B------:R-:W-:Y:S01]  /*06e0*/  LOP3.LUT R8, R8, R9.reuse, RZ, 0xfc, !PT ;  /* 0x0000000908087212 */ /* 0x080fe200078efcff */
[----:B------:R-:W-:Y:S01]  /*06f0*/  IMAD.MOV R18, RZ, RZ, -R15 ;  /* 0x000000ffff127224 */ /* 0x000fe200078e0a0f */
[----:B------:R-:W-:Y:S01]  /*0700*/  LOP3.LUT R9, R22, R9, RZ, 0xfc, !PT ;  /* 0x0000000916097212 */ /* 0x000fe200078efcff */
[----:B------:R-:W-:Y:S01]  /*0710*/  IMAD.MOV R17, RZ, RZ, -R17 ;  /* 0x000000ffff117224 */ /* 0x000fe200078e0a11 */
[----:B------:R-:W-:Y:S01]  /*0720*/  LOP3.LUT R22, R16, 0x18, R13, 0xfe, !PT ;  /* 0x0000001810167812 */ /* 0x000fe200078efe0d */
[----:B------:R-:W-:Y:S01]  /*0730*/  IMAD.HI.U32 R15, R14, R23, RZ ;  /* 0x000000170e0f7227 */ /* 0x000fe200078e00ff */
[----:B------:R-:W-:Y:S02]  /*0740*/  SEL R10, R11, R10, !P0 ;  /* 0x0000000a0b0a7207 */ /* 0x000fe40004000000 */
[----:B------:R-:W-:Y:S01]  /*0750*/  IABS R25, R22 ;  /* 0x0000001600197213 */ /* 0x000fe20000000000 */
[----:B------:R-:W-:Y:S01]  /*0760*/  IMAD R21, R12, R17, R21 ;  /* 0x000000110c157224 */ /* 0x000fe200078e0215 */
[----:B------:R-:W-:Y:S01]  /*0770*/  LOP3.LUT R28, R16, 0x20, R13, 0xfe, !PT ;  /* 0x00000020101c7812 */ /* 0x000fe200078efe0d */
[----:B------:R-:W-:Y:S01]  /*0780*/  IMAD.MOV R15, RZ, RZ, -R15 ;  /* 0x000000ffff0f7224 */ /* 0x000fe200078e0a0f */
[----:B------:R-:W-:Y:S01]  /*0790*/  ISETP.GE.AND P5, PT, R24, RZ, PT ;  /* 0x000000ff1800720c */ /* 0x000fe20003fa6270 */
[C---:B------:R-:W-:Y:S01]  /*07a0*/  IMAD R19, R12.reuse, R18, R19 ;  /* 0x000000120c137224 */ /* 0x040fe200078e0213 */
[C---:B------:R-:W-:Y:S01]  /*07b0*/  ISETP.GT.U32.AND P3, PT, R12.reuse, R21, PT ;  /* 0x000000150c00720c */ /* 0x040fe20003f64070 */
[----:B------:R-:W-:Y:S01]  /*07c0*/  IMAD R15, R12, R15, R23 ;  /* 0x0000000f0c0f7224 */ /* 0x000fe200078e0217 */
[----:B------:R-:W-:Y:S01]  /*07d0*/  IABS R23, R28 ;  /* 0x0000001c00177213 */ /* 0x000fe20000000000 */
[----:B------:R-:W-:Y:S01]  /*07e0*/  IMAD.HI.U32 R11, R14, R25, RZ ;  /* 0x000000190e0b7227 */ /* 0x000fe200078e00ff */
[----:B------:R-:W-:-:S02]  /*07f0*/  ISETP.GT.U32.AND P2, PT, R12, R19, PT ;  /* 0x000000130c00720c */ /* 0x000fc40003f44070 */
[----:B------:R-:W-:Y:S01]  /*0800*/  ISETP.GT.U32.AND P1, PT, R12, R15, PT ;  /* 0x0000000f0c00720c */ /* 0x000fe20003f24070 */
[----:B------:R-:W-:Y:S01]  /*0810*/  IMAD.MOV R11, RZ, RZ, -R11 ;  /* 0x000000ffff0b7224 */ /* 0x000fe200078e0a0b */
[----:B------:R-:W-:Y:S01]  /*0820*/  LOP3.LUT R24, R16, 0x28, R13, 0xfe, !PT ;  /* 0x0000002810187812 */ /* 0x000fe200078efe0d */
[----:B------:R-:W-:Y:S01]  /*0830*/  IMAD.SHL.U32 R10, R10, 0x40, RZ ;  /* 0x000000400a0a7824 */ /* 0x000fe200078e00ff */
[----:B------:R-:W-:Y:S01]  /*0840*/  LOP3.LUT R29, R16, 0x30, R13, 0xfe, !PT ;  /* 0x00000030101d7812 */ /* 0x000fe200078efe0d */
[----:B------:R-:W-:Y:S01]  /*0850*/  IMAD R17, R12, R11, R25 ;  /* 0x0000000b0c117224 */ /* 0x000fe200078e0219 */
[----:B------:R-:W-:Y:S01]  /*0860*/  IABS R25, R24 ;  /* 0x0000001800197213 */ /* 0x000fe20000000000 */
[----:B------:R-:W-:Y:S01]  /*0870*/  @!P3 IMAD.IADD R21, R21, 0x1, -R12 ;  /* 0x000000011515b824 */ /* 0x000fe200078e0a0c */
[----:B------:R-:W-:Y:S01]  /*0880*/  IABS R27, R29 ;  /* 0x0000001d001b7213 */ /* 0x000fe20000000000 */
[----:B------:R-:W-:Y:S01]  /*0890*/  IMAD.HI.U32 R11, R14, R23, RZ ;  /* 0x000000170e0b7227 */ /* 0x000fe200078e00ff */
[----:B------:R-:W-:-:S02]  /*08a0*/  ISETP.GT.U32.AND P3, PT, R12, R17, PT ;  /* 0x000000110c00720c */ /* 0x000fc40003f64070 */
[----:B------:R-:W-:Y:S01]  /*08b0*/  ISETP.GE.AND P0, PT, R20, RZ, PT ;  /* 0x000000ff1400720c */ /* 0x000fe20003f06270 */
[--C-:B------:R-:W-:Y:S01]  /*08c0*/  @!P2 IMAD.IADD R19, R19, 0x1, -R12.reuse ;  /* 0x000000011313a824 */ /* 0x100fe200078e0a0c */
[C---:B------:R-:W-:Y:S01]  /*08d0*/  ISETP.GT.U32.AND P2, PT, R12.reuse, R21, PT ;  /* 0x000000150c00720c */ /* 0x040fe20003f44070 */
[----:B------:R-:W-:Y:S01]  /*08e0*/  @!P1 IMAD.IADD R15, R15, 0x1, -R12 ;  /* 0x000000010f0f9824 */ /* 0x000fe200078e0a0c */
[----:B------:R-:W-:Y:S01]  /*08f0*/  SHF.R.U32.HI R20, RZ, 0x3, R86 ;  /* 0x00000003ff147819 */ /* 0x000fe20000011656 */
[----:B------:R-:W-:Y:S01]  /*0900*/  IMAD.MOV R18, RZ, RZ, -R11 ;  /* 0x000000ffff127224 */ /* 0x000fe200078e0a0b */
[----:B------:R-:W-:Y:S01]  /*0910*/  ISETP.GT.U32.AND P6, PT, R12, R19, PT ;  /* 0x000000130c00720c */ /* 0x000fe20003fc4070 */
[----:B------:R-:W-:Y:S01]  /*0920*/  IMAD.HI.U32 R11, R14, R25, RZ ;  /* 0x000000190e0b7227 */ /* 0x000fe200078e00ff */
[----:B------:R-:W-:Y:S02]  /*0930*/  ISETP.GT.U32.AND P4, PT, R12, R15, PT ;  /* 0x0000000f0c00720c */ /* 0x000fe40003f84070 */
[----:B------:R-:W-:Y:S01]  /*0940*/  LOP3.LUT R43, R10, R13, RZ, 0xfc, !PT ;  /* 0x0000000d0a2b7212 */ /* 0x000fe200078efcff */
[----:B------:R-:W-:Y:S01]  /*0950*/  IMAD.MOV R11, RZ, RZ, -R11 ;  /* 0x000000ffff0b7224 */ /* 0x000fe200078e0a0b */
[----:B------:R-:W-:Y:S01]  /*0960*/  LOP3.LUT R34, R10, 0x38, R13, 0xfe, !PT ;  /* 0x000000380a227812 */ /* 0x000fe200078efe0d */
[----:B------:R-:W-:Y:S01]  /*0970*/  @!P3 IMAD.IADD R17, R17, 0x1, -R12 ;  /* 0x000000011111b824 */ /* 0x000fe200078e0a0c */
[----:B------:R-:W-:Y:S01]  /*0980*/  LOP3.LUT R30, R10, 0x28, R13, 0xfe, !PT ;  /* 0x000000280a1e7812 */ /* 0x000fe200078efe0d */
[----:B------:R-:W-:Y:S01]  /*0990*/  IMAD R23, R12, R18, R23 ;  /* 0x000000120c177224 */ /* 0x000fe200078e0217 */
[----:B------:R-:W-:Y:S01]  /*09a0*/  ISETP.GE.AND P1, PT, R26, RZ, PT ;  /* 0x000000ff1a00720c */ /* 0x000fe20003f26270 */
[C---:B------:R-:W-:Y:S01]  /*09b0*/  IMAD R25, R12.reuse, R11, R25 ;  /* 0x0000000b0c197224 */ /* 0x040fe200078e0219 */
[----:B------:R-:W-:Y:S01]  /*09c0*/  ISETP.GT.U32.AND P3, PT, R12, R17, PT ;  /* 0x000000110c00720c */ /* 0x000fe20003f64070 */
[----:B------:R-:W-:Y:S01]  /*09d0*/  IMAD.HI.U32 R11, R14, R27, RZ ;  /* 0x0000001b0e0b7227 */ /* 0x000fe200078e00ff */
[----:B------:R-:W-:-:S02]  /*09e0*/  LOP3.LUT R26, R10, 0x10, R13, 0xfe, !PT ;  /* 0x000000100a1a7812 */ /* 0x000fc400078efe0d */
[----:B------:R-:W-:Y:S01]  /*09f0*/  LOP3.LUT R32, R10, 0x30, R13, 0xfe, !PT ;  /* 0x000000300a207812 */ /* 0x000fe200078efe0d */
[--C-:B------:R-:W-:Y:S01]  /*0a00*/  @!P6 IMAD.IADD R19, R19, 0x1, -R12.reuse ;  /* 0x000000011313e824 */ /* 0x100fe200078e0a0c */
[C---:B------:R-:W-:Y:S01]  /*0a10*/  ISETP.GT.U32.AND P6, PT, R12.reuse, R23, PT ;  /* 0x000000170c00720c */ /* 0x040fe20003fc4070 */
[--C-:B------:R-:W-:Y:S01]  /*0a20*/  @!P4 IMAD.IADD R15, R15, 0x1, -R12.reuse ;  /* 0x000000010f0fc824 */ /* 0x100fe200078e0a0c */
[----:B------:R-:W-:Y:S01]  /*0a30*/  ISETP.GT.U32.AND P4, PT, R12, R25, PT ;  /* 0x000000190c00720c */ /* 0x000fe20003f84070 */
[----:B------:R-:W-:Y:S01]  /*0a40*/  IMAD.MOV R18, RZ, RZ, -R11 ;  /* 0x000000ffff127224 */ /* 0x000fe200078e0a0b */
[----:B------:R-:W-:Y:S01]  /*0a50*/  SGXT.U32 R11, R20, 0x4 ;  /* 0x00000004140b781a */ /* 0x000fe20000000000 */
[--C-:B------:R-:W-:Y:S01]  /*0a60*/  @!P2 IMAD.IADD R21, R21, 0x1, -R12.reuse ;  /* 0x000000011515a824 */ /* 0x100fe200078e0a0c */
[----:B------:R-:W-:Y:S01]  /*0a70*/  LOP3.LUT R20, R16, 0x38, R13, 0xfe, !PT ;  /* 0x0000003810147812 */ /* 0x000fe200078efe0d */
[----:B------:R-:W-:Y:S01]  /*0a80*/  IMAD R27, R12, R18, R27 ;  /* 0x000000120c1b7224 */ /* 0x000fe200078e021b */
[----:B------:R-:W-:Y:S01]  /*0a90*/  LOP3.LUT R11, R16, R11, RZ, 0xfc, !PT ;  /* 0x0000000b100b7212 */ /* 0x000fe200078efcff */
[--C-:B------:R-:W-:Y:S01]  /*0aa0*/  @!P3 IMAD.IADD R17, R17, 0x1, -R12.reuse ;  /* 0x000000011111b824 */ /* 0x100fe200078e0a0c */
[----:B------:R-:W-:Y:S01]  /*0ab0*/  IABS R33, R20 ;  /* 0x0000001400217213 */ /* 0x000fe20000000000 */
[----:B------:R-:W-:Y:S01]  /*0ac0*/  @!P5 IMAD.MOV R19, RZ, RZ, -R19 ;  /* 0x000000ffff13d224 */ /* 0x000fe200078e0a13 */
[----:B------:R-:W-:Y:S01]  /*0ad0*/  ISETP.GT.U32.AND P3, PT, R12, R27, PT ;  /* 0x0000001b0c00720c */ /* 0x000fe20003f64070 */
[--C-:B------:R-:W-:Y:S01]  /*0ae0*/  @!P6 IMAD.IADD R23, R23, 0x1, -R12.reuse ;  /* 0x000000011717e824 */ /* 0x100fe200078e0a0c */
[----:B------:R-:W-:Y:S01]  /*0af0*/  ISETP.GE.AND P6, PT, R28, RZ, PT ;  /* 0x000000ff1c00720c */ /* 0x000fe20003fc6270 */
[----:B------:R-:W-:Y:S01]  /*0b00*/  @!P4 IMAD.IADD R25, R25, 0x1, -R12 ;  /* 0x000000011919c824 */ /* 0x000fe200078e0a0c */
[----:B------:R-:W-:Y:S01]  /*0b10*/  ISETP.GE.AND P4, PT, R24, RZ, PT ;  /* 0x000000ff1800720c */ /* 0x000fe20003f86270 */
[----:B------:R-:W-:Y:S01]  /*0b20*/  @!P0 IMAD.MOV R21, RZ, RZ, -R21 ;  /* 0x000000ffff158224 */ /* 0x000fe200078e0a15 */
[C---:B------:R-:W-:Y:S01]  /*0b30*/  ISETP.GT.U32.AND P5, PT, R12.reuse, R23, PT ;  /* 0x000000170c00720c */ /* 0x040fe20003fa4070 */
[----:B------:R-:W-:Y:S01]  /*0b40*/  IMAD.HI R16, R43, 0x2aaaaaab, RZ ;  /* 0x2aaaaaab2b107827 */ /* 0x000fe200078e02ff */
[----:B------:R-:W-:-:S02]  /*0b50*/  ISETP.GT.U32.AND P0, PT, R12, R25, PT ;  /* 0x000000190c00720c */ /* 0x000fc40003f04070 */
[----:B------:R-:W-:Y:S01]  /*0b60*/  LOP3.LUT R24, R10, 0x8, R13, 0xfe, !PT ;  /* 0x000000080a187812 */ /* 0x000fe200078efe0d */
[----:B------:R-:W-:Y:S01]  /*0b70*/  IMAD.HI.U32 R14, R14, R33, RZ ;  /* 0x000000210e0e7227 */ /* 0x000fe200078e00ff */
[----:B------:R-:W-:Y:S02]  /*0b80*/  LOP3.LUT R28, R10, 0x18, R13, 0xfe, !PT ;  /* 0x000000180a1c7812 */ /* 0x000fe400078efe0d */
[----:B------:R-:W-:Y:S01]  /*0b90*/  ISETP.GE.AND P2, PT, R22, RZ, PT ;  /* 0x000000ff1600720c */ /* 0x000fe20003f46270 */
[--C-:B------:R-:W-:Y:S01]  /*0ba0*/  @!P3 IMAD.IADD R27, R27, 0x1, -R12.reuse ;  /* 0x000000011b1bb824 */ /* 0x100fe200078e0a0c */
[----:B------:R-:W-:Y:S01]  /*0bb0*/  LOP3.LUT R45, R10, 0x20, R13, 0xfe, !PT ;  /* 0x000000200a2d7812 */ /* 0x000fe200078efe0d */
[----:B------:R-:W-:Y:S01]  /*0bc0*/  IMAD.HI R18, R24, 0x2aaaaaab, RZ ;  /* 0x2aaaaaab18127827 */ /* 0x000fe200078e02ff */
[----:B------:R-:W-:Y:S02]  /*0bd0*/  LEA R63, R2, UR10, 0x1 ;  /* 0x0000000a023f7c11 */ /* 0x000fe4000f8e08ff */
[----:B------:R-:W-:Y:S01]  /*0be0*/  ISETP.GT.U32.AND P3, PT, R12, R27, PT ;  /* 0x0000001b0c00720c */ /* 0x000fe20003f64070 */
[--C-:B------:R-:W-:Y:S01]  /*0bf0*/  @!P5 IMAD.IADD R23, R23, 0x1, -R12.reuse ;  /* 0x000000011717d824 */ /* 0x100fe200078e0a0c */
[----:B------:R-:W-:Y:S01]  /*0c00*/  ISETP.GE.AND P5, PT, R29, RZ, PT ;  /* 0x000000ff1d00720c */ /* 0x000fe20003fa6270 */
[----:B------:R-:W-:Y:S01]  /*0c10*/  @!P0 IMAD.IADD R25, R25, 0x1, -R12 ;  /* 0x0000000119198824 */ /* 0x000fe200078e0a0c */
[----:B------:R-:W-:Y:S01]  /*0c20*/  ISETP.GE.AND P0, PT, R20, RZ, PT ;  /* 0x000000ff1400720c */ /* 0x000fe20003f06270 */
[----:B------:R-:W-:Y:S01]  /*0c30*/  IMAD.MOV R20, RZ, RZ, -R14 ;  /* 0x000000ffff147224 */ /* 0x000fe200078e0a0e */
[----:B------:R-:W-:Y:S01]  /*0c40*/  SHF.R.U32.HI R29, RZ, 0x1f, R16 ;  /* 0x0000001fff1d7819 */ /* 0x000fe20000011610 */
[----:B------:R-:W-:Y:S01]  /*0c50*/  IMAD.HI R22, R34, 0x2aaaaaab, RZ ;  /* 0x2aaaaaab22167827 */ /* 0x000fe200078e02ff */
[----:B------:R-:W-:-:S02]  /*0c60*/  SHF.R.U32.HI R31, RZ, 0x1f, R18 ;  /* 0x0000001fff1f7819 */ /* 0x000fc40000011612 */
[----:B------:R-:W-:Y:S01]  /*0c70*/  LEA.HI R16, R16, R29, RZ, 0x17 ;  /* 0x0000001d10107211 */ /* 0x000fe200078fb8ff */
[----:B------:R-:W-:Y:S01]  /*0c80*/  IMAD R29, R12, R20, R33 ;  /* 0x000000140c1d7224 */ /* 0x000fe200078e0221 */
[----:B------:R-:W-:Y:S01]  /*0c90*/  LEA.HI R31, R18, R31, RZ, 0x17 ;  /* 0x0000001f121f7211 */ /* 0x000fe200078fb8ff */
[----:B------:R-:W-:Y:S01]  /*0ca0*/  @!P3 IMAD.IADD R27, R27, 0x1, -R12 ;  /* 0x000000011b1bb824 */ /* 0x000fe200078e0a0c */
[----:B------:R-:W-:Y:S01]  /*0cb0*/  SHF.R.U32.HI R41, RZ, 0x1f, R22 ;  /* 0x0000001fff297819 */ /* 0x000fe20000011616 */
[----:B------:R-:W-:Y:S01]  /*0cc0*/  IMAD.HI R18, R28, 0x2aaaaaab, RZ ;  /* 0x2aaaaaab1c127827 */ /* 0x000fe200078e02ff */
[----:B------:R-:W-:Y:S02]  /*0cd0*/  ISETP.GT.U32.AND P3, PT, R12, R29, PT ;  /* 0x0000001d0c00720c */ /* 0x000fe40003f64070 */
[----:B------:R-:W-:Y:S01]  /*0ce0*/  LEA.HI R41, R22, R41, RZ, 0x17 ;  /* 0x0000002916297211 */ /* 0x000fe200078fb8ff */
[----:B------:R-:W-:Y:S01]  /*0cf0*/  IMAD.HI R14, R26, 0x2aaaaaab, RZ ;  /* 0x2aaaaaab1a0e7827 */ /* 0x000fe200078e02ff */
[----:B------:R-:W-:-:S02]  /*0d00*/  SHF.R.U32.HI R35, RZ, 0x1f, R18 ;  /* 0x0000001fff237819 */ /* 0x000fc40000011612 */
[----:B------:R-:W-:Y:S01]  /*0d10*/  LEA R65, R3, UR10, 0x1 ;  /* 0x0000000a03417c11 */ /* 0x000fe2000f8e08ff */
[----:B------:R-:W-:Y:S01]  /*0d20*/  IMAD.HI R20, R32, 0x2aaaaaab, RZ ;  /* 0x2aaaaaab20147827 */ /* 0x000fe200078e02ff */
[----:B------:R-:W-:Y:S02]  /*0d30*/  LEA.HI R35, R18, R35, RZ, 0x17 ;  /* 0x0000002312237211 */ /* 0x000fe400078fb8ff */
[----:B------:R-:W-:Y:S01]  /*0d40*/  SHF.R.U32.HI R33, RZ, 0x1f, R14 ;  /* 0x0000001fff217819 */ /* 0x000fe2000001160e */
[----:B------:R-:W-:Y:S01]  /*0d50*/  IMAD.HI R18, R30, 0x2aaaaaab, RZ ;  /* 0x2aaaaaab1e127827 */ /* 0x000fe200078e02ff */
[----:B------:R-:W-:Y:S02]  /*0d60*/  SHF.R.U32.HI R39, RZ, 0x1f, R20 ;  /* 0x0000001fff277819 */ /* 0x000fe40000011614 */
[----:B------:R-:W-:Y:S01]  /*0d70*/  LEA.HI R33, R14, R33, RZ, 0x17 ;  /* 0x000000210e217211 */ /* 0x000fe200078fb8ff */
[----:B------:R-:W-:Y:S01]  /*0d80*/  @!P3 IMAD.IADD R29, R29, 0x1, -R12 ;  /* 0x000000011d1db824 */ /* 0x000fe200078e0a0c */
[----:B------:R-:W-:Y:S01]  /*0d90*/  SHF.R.U32.HI R37, RZ, 0x1f, R18 ;  /* 0x0000001fff257819 */ /* 0x000fe20000011612 */
[----:B------:R-:W-:Y:S01]  /*0da0*/  IMAD.HI R13, R45, 0x2aaaaaab, RZ ;  /* 0x2aaaaaab2d0d7827 */ /* 0x000fe200078e02ff */
[----:B------:R-:W-:-:S02]  /*0db0*/  LEA.HI R39, R20, R39, RZ, 0x17 ;  /* 0x0000002714277211 */ /* 0x000fc400078fb8ff */
[----:B------:R-:W-:Y:S01]  /*0dc0*/  ISETP.GT.U32.AND P3, PT, R12, R29, PT ;  /* 0x0000001d0c00720c */ /* 0x000fe20003f64070 */
[----:B------:R-:W-:Y:S01]  /*0dd0*/  @!P1 IMAD.MOV R15, RZ, RZ, -R15 ;  /* 0x000000ffff0f9224 */ /* 0x000fe200078e0a0f */
[----:B------:R-:W-:Y:S01]  /*0de0*/  LEA.HI R37, R18, R37, RZ, 0x17 ;  /* 0x0000002512257211 */ /* 0x000fe200078fb8ff */
[----:B------:R-:W-:Y:S01]  /*0df0*/  IMAD R18, R41, -0xc00, R34 ;  /* 0xfffff40029127824 */ /* 0x000fe200078e0222 */
[----:B------:R-:W-:Y:S01]  /*0e00*/  SHF.R.U32.HI R14, RZ, 0x1f, R13 ;  /* 0x0000001fff0e7819 */ /* 0x000fe2000001160d */
[----:B------:R-:W1:Y:S01]  /*0e10*/  LDC.64 R40, c[0x0][0x210] ;  /* 0x00008400ff287b82 */ /* 0x000e620000000a00 */
[----:B------:R-:W-:Y:S01]  /*0e20*/  IMAD R39, R39, -0xc00, R32 ;  /* 0xfffff40027277824 */ /* 0x000fe200078e0220 */
[----:B------:R-:W-:Y:S01]  /*0e30*/  LOP3.LUT R20, R82, 0x78, RZ, 0xc0, !PT ;  /* 0x0000007852147812 */ /* 0x000fe200078ec0ff */
[----:B------:R-:W-:Y:S01]  /*0e40*/  @!P2 IMAD.MOV R17, RZ, RZ, -R17 ;  /* 0x000000ffff11a224 */ /* 0x000fe200078e0a11 */
[----:B------:R-:W-:Y:S01]  /*0e50*/  LEA.HI R14, R13, R14, RZ, 0x17 ;  /* 0x0000000e0d0e7211 */ /* 0x000fe200078fb8ff */
[----:B------:R-:W-:Y:S01]  /*0e60*/  IMAD R13, R33, -0xc00, R26 ;  /* 0xfffff400210d7824 */ /* 0x000fe200078e021a */
[----:B------:R-:W-:Y:S01]  /*0e70*/  LEA R67, R4, UR10, 0x1 ;  /* 0x0000000a04437c11 */ /* 0x000fe2000f8e08ff */
[----:B------:R-:W-:Y:S01]  /*0e80*/  @!P5 IMAD.MOV R27, RZ, RZ, -R27 ;  /* 0x000000ffff1bd224 */ /* 0x000fe200078e0a1b */
[----:B------:R-:W2:Y:S01]  /*0e90*/  LDC.64 R32, c[0x0][0x218] ;  /* 0x00008600ff207b82 */ /* 0x000ea20000000a00 */
[----:B------:R-:W-:Y:S01]  /*0ea0*/  @!P3 IMAD.IADD R29, R29, 0x1, -R12 ;  /* 0x000000011d1db824 */ /* 0x000fe200078e0a0c */
[----:B------:R-:W-:Y:S01]  /*0eb0*/  ISETP.NE.AND P3, PT, R0, RZ, PT ;  /* 0x000000ff0000720c */ /* 0x000fe20003f65270 */
[----:B------:R-:W-:Y:S01]  /*0ec0*/  IMAD R16, R16, -0xc00, R43 ;  /* 0xfffff40010107824 */ /* 0x000fe200078e022b */
[----:B------:R-:W-:Y:S01]  /*0ed0*/  LOP3.LUT R12, RZ, R0, RZ, 0x33, !PT ;  /* 0x00000000ff0c7212 */ /* 0x000fe200078e33ff */
[----:B------:R-:W-:Y:S01]  /*0ee0*/  @!P6 IMAD.MOV R23, RZ, RZ, -R23 ;  /* 0x000000ffff17e224 */ /* 0x000fe200078e0a17 */
[----:B------:R-:W-:Y:S01]  /*0ef0*/  LEA R83, R5, UR10, 0x1 ;  /* 0x0000000a05537c11 */ /* 0x000fe2000f8e08ff */
[----:B------:R-:W-:Y:S01]  /*0f00*/  @!P4 IMAD.MOV R25, RZ, RZ, -R25 ;  /* 0x000000ffff19c224 */ /* 0x000fe200078e0a19 */
[C---:B------:R-:W-:Y:S01]  /*0f10*/  SEL R43, R12.reuse, R19, !P3 ;  /* 0x000000130c2b7207 */ /* 0x040fe20005800000 */
[----:B------:R-:W-:Y:S01]  /*0f20*/  @!P0 IMAD.MOV R29, RZ, RZ, -R29 ;  /* 0x000000ffff1d8224 */ /* 0x000fe200078e0a1d */
[----:B------:R-:W-:Y:S01]  /*0f30*/  SEL R53, R12, R21, !P3 ;  /* 0x000000150c357207 */ /* 0x000fe20005800000 */
[----:B------:R-:W-:Y:S01]  /*0f40*/  IMAD R14, R14, -0xc00, R45 ;  /* 0xfffff4000e0e7824 */ /* 0x000fe200078e022d */
[C---:B------:R-:W-:Y:S01]  /*0f50*/  SEL R51, R12.reuse, R15, !P3 ;  /* 0x0000000f0c337207 */ /* 0x040fe20005800000 */
[----:B------:R-:W-:Y:S01]  /*0f60*/  IMAD R31, R31, -0xc00, R24 ;  /* 0xfffff4001f1f7824 */ /* 0x000fe200078e0218 */
[C---:B------:R-:W-:Y:S01]  /*0f70*/  SEL R49, R12.reuse, R17, !P3 ;  /* 0x000000110c317207 */ /* 0x040fe20005800000 */
[--C-:B------:R-:W-:Y:S01]  /*0f80*/  IMAD R53, R53, 0x3000, R20.reuse ;  /* 0x0000300035357824 */ /* 0x100fe200078e0214 */
[C---:B------:R-:W-:Y:S01]  /*0f90*/  SEL R55, R12.reuse, R27, !P3 ;  /* 0x0000001b0c377207 */ /* 0x040fe20005800000 */
[--C-:B------:R-:W-:Y:S01]  /*0fa0*/  IMAD R51, R51, 0x3000, R20.reuse ;  /* 0x0000300033337824 */ /* 0x100fe200078e0214 */
[C---:B------:R-:W-:Y:S01]  /*0fb0*/  SEL R47, R12.reuse, R23, !P3 ;  /* 0x000000170c2f7207 */ /* 0x040fe20005800000 */
[--C-:B------:R-:W-:Y:S01]  /*0fc0*/  IMAD R23, R43, 0x3000, R20.reuse ;  /* 0x000030002b177824 */ /* 0x100fe200078e0214 */
[C---:B------:R-:W-:Y:S01]  /*0fd0*/  SEL R45, R12.reuse, R25, !P3 ;  /* 0x000000190c2d7207 */ /* 0x040fe20005800000 */
[--C-:B------:R-:W-:Y:S01]  /*0fe0*/  IMAD R49, R49, 0x3000, R20.reuse ;  /* 0x0000300031317824 */ /* 0x100fe200078e0214 */
[----:B------:R-:W-:Y:S01]  /*0ff0*/  SEL R12, R12, R29, !P3 ;  /* 0x0000001d0c0c7207 */ /* 0x000fe20005800000 */
[--C-:B------:R-:W-:Y:S01]  /*1000*/  IMAD R43, R55, 0x3000, R20.reuse ;  /* 0x00003000372b7824 */ /* 0x100fe200078e0214 */
[----:B------:R-:W-:Y:S01]  /*1010*/  LEA R55, R8, UR10, 0x1 ;  /* 0x0000000a08377c11 */ /* 0x000fe2000f8e08ff */
[----:B------:R-:W-:Y:S01]  /*1020*/  IMAD R47, R47, 0x3000, R20 ;  /* 0x000030002f2f7824 */ /* 0x000fe200078e0214 */
[----:B------:R-:W-:Y:S01]  /*1030*/  LEA R85, R6, UR10, 0x1 ;  /* 0x0000000a06557c11 */ /* 0x000fe2000f8e08ff */
[----:B-1----:R-:W-:Y:S01]  /*1040*/  IMAD.WIDE R22, R23, 0x2, R40 ;  /* 0x0000000217167825 */ /* 0x002fe200078e0228 */
[----:B------:R-:W-:-:S02]  /*1050*/  LEA R87, R7, UR10, 0x1 ;  /* 0x0000000a07577c11 */ /* 0x000fc4000f8e08ff */
[----:B------:R-:W-:Y:S01]  /*1060*/  LEA R89, R9, UR10, 0x1 ;  /* 0x0000000a09597c11 */ /* 0x000fe2000f8e08ff */
[----:B------:R-:W-:Y:S01]  /*1070*/  IMAD R45, R45, 0x3000, R20 ;  /* 0x000030002d2d7824 */ /* 0x000fe200078e0214 */
[----:B------:R-:W-:Y:S01]  /*1080*/  @!PT LDS RZ, [RZ] ;  /* 0x00000000fffff984 */ /* 0x000fe20000000800 */
[----:B------:R-:W-:Y:S01]  /*1090*/  @!PT LDS RZ, [RZ] ;  /* 0x00000000fffff984 */ /* 0x000fe20000000800 */
[----:B------:R-:W-:Y:S01]  /*10a0*/  @!PT LDS RZ, [RZ] ;  /* 0x00000000fffff984 */ /* 0x000fe20000000800 */
[----:B------:R-:W-:Y:S01]  /*10b0*/  LDGSTS.E.BYPASS.128 [R55], desc[UR14][R22.64] ;  /* 0x0000000016377fae */ /* 0x000fe2000b901c4e */
[----:B------:R-:W-:Y:S01]  /*10c0*/  IMAD.WIDE R52, R53, 0x2, R40 ;  /* 0x0000000235347825 */ /* 0x000fe200078e0228 */
[----:B------:R-:W-:-:S03]  /*10d0*/  LOP3.LUT R82, R82, 0x38, RZ, 0xc0, !PT ;  /* 0x0000003852527812 */ /* 0x000fc600078ec0ff */
[----:B------:R-:W-:Y:S01]  /*10e0*/  IMAD R17, R13, 0x3000, R20 ;  /* 0x000030000d117824 */ /* 0x000fe200078e0214 */
[----:B------:R-:W-:Y:S01]  /*10f0*/  LDGSTS.E.BYPASS.128 [R63], desc[UR14][R52.64] ;  /* 0x00000000343f7fae */ /* 0x000fe2000b901c4e */
[----:B------:R-:W-:-:S04]  /*1100*/  IMAD.WIDE R50, R51, 0x2, R40 ;  /* 0x0000000233327825 */ /* 0x000fc800078e0228 */
[----:B------:R-:W-:Y:S01]  /*1110*/  IMAD R13, R12, 0x3000, R20 ;  /* 0x000030000c0d7824 */ /* 0x000fe200078e0214 */
[----:B------:R-:W-:Y:S01]  /*1120*/  LDGSTS.E.BYPASS.128 [R65], desc[UR14][R50.64] ;  /* 0x0000000032417fae */ /* 0x000fe2000b901c4e */
[----:B------:R-:W-:Y:S01]  /*1130*/  IMAD.WIDE R48, R49, 0x2, R40 ;  /* 0x0000000231307825 */ /* 0x000fe200078e0228 */
[----:B------:R-:W-:-:S03]  /*1140*/  IADD3 R12, P0, R22, 0x400, RZ ;  /* 0x00000400160c7810 */ /* 0x000fc60007f1e0ff */
[----:B------:R-:W-:Y:S01]  /*1150*/  IMAD R35, R35, -0xc00, R28 ;  /* 0xfffff40023237824 */ /* 0x000fe200078e021c */
[----:B------:R-:W-:Y:S01]  /*1160*/  LDGSTS.E.BYPASS.128 [R67], desc[UR14][R48.64] ;  /* 0x0000000030437fae */ /* 0x000fe2000b901c4e */
[----:B------:R-:W-:-:S04]  /*1170*/  IMAD.WIDE R46, R47, 0x2, R40 ;  /* 0x000000022f2e7825 */ /* 0x000fc800078e0228 */
[----:B------:R-:W-:Y:S01]  /*1180*/  IMAD R37, R37, -0xc00, R30 ;  /* 0xfffff40025257824 */ /* 0x000fe200078e021e */
[----:B------:R-:W-:Y:S01]  /*1190*/  LDGSTS.E.BYPASS.128 [R83], desc[UR14][R46.64] ;  /* 0x000000002e537fae */ /* 0x000fe2000b901c4e */
[----:B------:R-:W-:Y:S02]  /*11a0*/  IMAD R15, R16, 0x3000, R20 ;  /* 0x00003000100f7824 */ /* 0x000fe400078e0214 */
[----:B------:R-:W-:-:S04]  /*11b0*/  IMAD.WIDE R44, R45, 0x2, R40 ;  /* 0x000000022d2c7825 */ /* 0x000fc800078e0228 */
[----:B------:R-:W-:Y:S01]  /*11c0*/  IMAD R31, R31, 0x3000, R20 ;  /* 0x000030001f1f7824 */ /* 0x000fe200078e0214 */
[----:B------:R-:W-:Y:S01]  /*11d0*/  LDGSTS.E.BYPASS.128 [R85], desc[UR14][R44.64] ;  /* 0x000000002c557fae */ /* 0x000fe2000b901c4e */
[----:B------:R-:W-:-:S04]  /*11e0*/  IMAD.WIDE R42, R43, 0x2, R40 ;  /* 0x000000022b2a7825 */ /* 0x000fc800078e0228 */
[----:B------:R-:W-:Y:S01]  /*11f0*/  IMAD.WIDE R40, R13, 0x2, R40 ;  /* 0x000000020d287825 */ /* 0x000fe200078e0228 */
[----:B------:R-:W-:Y:S01]  /*1200*/  LDGSTS.E.BYPASS.128 [R87], desc[UR14][R42.64] ;  /* 0x000000002a577fae */ /* 0x000fe2000b901c4e */
[----:B------:R-:W-:Y:S02]  /*1210*/  IADD3 R13, P1, R52, 0x400, RZ ;  /* 0x00000400340d7810 */ /* 0x000fe40007f3e0ff */
[--C-:B------:R-:W-:Y:S01]  /*1220*/  IMAD R27, R35, 0x3000, R20.reuse ;  /* 0x00003000231b7824 */ /* 0x100fe200078e0214 */
[----:B------:R-:W-:Y:S01]  /*1230*/  LDGSTS.E.BYPASS.128 [R89], desc[UR14][R40.64] ;  /* 0x0000000028597fae */ /* 0x000fe2000b901c4e */
[--C-:B------:R-:W-:Y:S02]  /*1240*/  IMAD R19, R39, 0x3000, R20.reuse ;  /* 0x0000300027137824 */ /* 0x100fe400078e0214 */
[--C-:B------:R-:W-:Y:S01]  /*1250*/  IMAD R25, R14, 0x3000, R20.reuse ;  /* 0x000030000e197824 */ /* 0x100fe200078e0214 */
[----:B------:R-:W0:Y:S01]  /*1260*/  LDGDEPBAR ;  /* 0x00000000000079af */ /* 0x000e220000000000 */
[----:B------:R-:W-:-:S02]  /*1270*/  IMAD R29, R37, 0x3000, R20 ;  /* 0x00003000251d7824 */ /* 0x000fc400078e0214 */
[----:B--2---:R-:W-:-:S04]  /*1280*/  IMAD.WIDE R38, R15, 0x2, R32 ;  /* 0x000000020f267825 */ /* 0x004fc800078e0220 */
[--C-:B------:R-:W-:Y:S01]  /*1290*/  IMAD.WIDE R36, R31, 0x2, R32.reuse ;  /* 0x000000021f247825 */ /* 0x100fe200078e0220 */
[----:B------:R-:W-:Y:S03]  /*12a0*/  LDGSTS.E.BYPASS.128 [R55+0x14000], desc[UR14][R38.64] ;  /* 0x1400000026377fae */ /* 0x000fe6000b901c4e */
[----:B------:R-:W-:Y:S01]  /*12b0*/  IMAD.WIDE R34, R17, 0x2, R32 ;  /* 0x0000000211227825 */ /* 0x000fe200078e0220 */
[----:B------:R-:W-:Y:S03]  /*12c0*/  LDGSTS.E.BYPASS.128 [R63+0x14000], desc[UR14][R36.64] ;  /* 0x14000000243f7fae */ /* 0x000fe6000b901c4e */
[----:B------:R-:W-:Y:S01]  /*12d0*/  IMAD R21, R18, 0x3000, R20 ;  /* 0x0000300012157824 */ /* 0x000fe200078e0214 */
[----:B------:R-:W-:Y:S01]  /*12e0*/  LDGSTS.E.BYPASS.128 [R65+0x14000], desc[UR14][R34.64] ;  /* 0x1400000022417fae */ /* 0x000fe2000b901c4e */
[----:B------:R-:W-:-:S04]  /*12f0*/  IMAD.WIDE R26, R27, 0x2, R32 ;  /* 0x000000021b1a7825 */ /* 0x000fc800078e0220 */
[--C-:B------:R-:W-:Y:S01]  /*1300*/  IMAD.WIDE R24, R25, 0x2, R32.reuse ;  /* 0x0000000219187825 */ /* 0x100fe200078e0220 */
[----:B------:R-:W-:Y:S03]  /*1310*/  LDGSTS.E.BYPASS.128 [R67+0x14000], desc[UR14][R26.64] ;  /* 0x140000001a437fae */ /* 0x000fe6000b901c4e */
[--C-:B------:R-:W-:Y:S01]  /*1320*/  IMAD.WIDE R28, R29, 0x2, R32.reuse ;  /* 0x000000021d1c7825 */ /* 0x100fe200078e0220 */
[----:B------:R-:W-:Y:S03]  /*1330*/  LDGSTS.E.BYPASS.128 [R83+0x14000], desc[UR14][R24.64] ;  /* 0x1400000018537fae */ /* 0x000fe6000b901c4e */
[----:B------:R-:W-:Y:S01]  /*1340*/  IMAD.WIDE R30, R19, 0x2, R32 ;  /* 0x00000002131e7825 */ /* 0x000fe200078e0220 */
[----:B------:R-:W-:Y:S01]  /*1350*/  LDGSTS.E.BYPASS.128 [R85+0x14000], desc[UR14][R28.64] ;  /* 0x140000001c557fae */ /* 0x000fe2000b901c4e */
[----:B------:R-:W-:-:S02]  /*1360*/  IADD3 R75, P2, R28, 0x400, RZ ;  /* 0x000004001c4b7810 */ /* 0x000fc40007f5e0ff */
[----:B------:R-:W-:Y:S01]  /*1370*/  IMAD.WIDE R32, R21, 0x2, R32 ;  /* 0x0000000215207825 */ /* 0x000fe200078e0220 */
[----:B------:R-:W-:Y:S03]  /*1380*/  LDGSTS.E.BYPASS.128 [R87+0x14000], desc[UR14][R30.64] ;  /* 0x140000001e577fae */ /* 0x000fe6000b901c4e */
[----:B------:R-:W-:Y:S01]  /*1390*/  IMAD.X R14, RZ, RZ, R23, P0 ;  /* 0x000000ffff0e7224 */ /* 0x000fe200000e0617 */
[----:B------:R-:W-:Y:S01]  /*13a0*/  LDGSTS.E.BYPASS.128 [R89+0x14000], desc[UR14][R32.64] ;  /* 0x1400000020597fae */ /* 0x000fe2000b901c4e */
[----:B------:R-:W-:Y:S01]  /*13b0*/  IADD3 R15, P0, R50, 0x400, RZ ;  /* 0x00000400320f7810 */ /* 0x000fe20007f1e0ff */
[----:B------:R-:W-:Y:S01]  /*13c0*/  IMAD.X R16, RZ, RZ, R53, P1 ;  /* 0x000000ffff107224 */ /* 0x000fe200008e0635 */
[----:B------:R-:W-:Y:S01]  /*13d0*/  IADD3 R17, P1, R48, 0x400, RZ ;  /* 0x0000040030117810 */ /* 0x000fe20007f3e0ff */
[----:B------:R-:W0:Y:S01]  /*13e0*/  LDGDEPBAR ;  /* 0x00000000000079af */ /* 0x000e220000000000 */
[----:B------:R-:W-:-:S02]  /*13f0*/  IMAD.X R79, RZ, RZ, R29, P2 ;  /* 0x000000ffff4f7224 */ /* 0x000fc400010e061d */
[----:B------:R-:W-:Y:S01]  /*1400*/  IMAD.X R18, RZ, RZ, R51, P0 ;  /* 0x000000ffff127224 */ /* 0x000fe200000e0633 */
[----:B------:R-:W-:Y:S01]  /*1410*/  BAR.SYNC.DEFER_BLOCKING 0x0 ;  /* 0x0000000000007b1d */ /* 0x000fe20000010000 */
[----:B------:R-:W-:Y:S01]  /*1420*/  IADD3 R19, P0, R46, 0x400, RZ ;  /* 0x000004002e137810 */ /* 0x000fe20007f1e0ff */
[----:B------:R-:W-:Y:S01]  /*1430*/  IMAD.X R20, RZ, RZ, R49, P1 ;  /* 0x000000ffff147224 */ /* 0x000fe200008e0631 */
[----:B------:R-:W-:-:S05]  /*1440*/  IADD3 R21, P1, R44, 0x400, RZ ;  /* 0x000004002c157810 */ /* 0x000fca0007f3e0ff */
[----:B------:R-:W-:Y:S01]  /*1450*/  IMAD.X R56, RZ, RZ, R45, P1 ;  /* 0x000000ffff387224 */ /* 0x000fe200008e062d */
[----:B------:R-:W-:-:S05]  /*1460*/  IADD3 R57, P1, R40, 0x400, RZ ;  /* 0x0000040028397810 */ /* 0x000fca0007f3e0ff */
[----:B------:R-:W-:Y:S01]  /*1470*/  IMAD.X R60, RZ, RZ, R41, P1 ;  /* 0x000000ffff3c7224 */ /* 0x000fe200008e0629 */
[----:B------:R-:W-:-:S05]  /*1480*/  IADD3 R61, P1, R36, 0x400, RZ ;  /* 0x00000400243d7810 */ /* 0x000fca0007f3e0ff */
[----:B------:R-:W-:Y:S01]  /*1490*/  IMAD.X R70, RZ, RZ, R37, P1 ;  /* 0x000000ffff467224 */ /* 0x000fe200008e0625 */
[----:B------:R-:W-:Y:S01]  /*14a0*/  IADD3 R71, P1, R26, 0x400, RZ ;  /* 0x000004001a477810 */ /* 0x000fe20007f3e0ff */
[----:B------:R-:W-:Y:S01]  /*14b0*/  @!PT LDS RZ, [RZ] ;  /* 0x00000000fffff984 */ /* 0x000fe20000000800 */
[----:B------:R-:W-:Y:S01]  /*14c0*/  @!PT LDS RZ, [RZ] ;  /* 0x00000000fffff984 */ /* 0x000fe20000000800 */
[----:B------:R-:W-:Y:S01]  /*14d0*/  @!PT LDS RZ, [RZ] ;  /* 0x00000000fffff984 */ /* 0x000fe20000000800 */
[----:B------:R-:W-:Y:S04]  /*14e0*/  LDGSTS.E.BYPASS.128 [R55+0x4000], desc[UR14][R22.64+0x100] ;  /* 0x0400010016377fae */ /* 0x000fe8000b901c4e */
[----:B------:R-:W-:Y:S01]  /*14f0*/  IMAD.X R74, RZ, RZ, R27, P1 ;  /* 0x000000ffff4a7224 */ /* 0x000fe200008e061b */
[----:B------:R-:W-:Y:S01]  /*1500*/  IADD3 R77, P1, R30, 0x400, RZ ;  /* 0x000004001e4d7810 */ /* 0x000fe20007f3e0ff */
[----:B------:R-:W-:Y:S04]  /*1510*/  LDGSTS.E.BYPASS.128 [R63+0x4000], desc[UR14][R52.64+0x100] ;  /* 0x04000100343f7fae */ /* 0x000fe8000b901c4e */
[----:B------:R-:W-:Y:S01]  /*1520*/  LDGSTS.E.BYPASS.128 [R65+0x4000], desc[UR14][R50.64+0x100] ;  /* 0x0400010032417fae */ /* 0x000fe2000b901c4e */
[----:B------:R-:W-:-:S03]  /*1530*/  IMAD.X R80, RZ, RZ, R31, P1 ;  /* 0x000000ffff507224 */ /* 0x000fc600008e061f */
[----:B------:R-:W-:Y:S04]  /*1540*/  LDGSTS.E.BYPASS.128 [R67+0x4000], desc[UR14][R48.64+0x100] ;  /* 0x0400010030437fae */ /* 0x000fe8000b901c4e */
[----:B------:R-:W-:Y:S04]  /*1550*/  LDGSTS.E.BYPASS.128 [R83+0x4000], desc[UR14][R46.64+0x100] ;  /* 0x040001002e537fae */ /* 0x000fe8000b901c4e */
[----:B------:R-:W-:Y:S04]  /*1560*/  LDGSTS.E.BYPASS.128 [R85+0x4000], desc[UR14][R44.64+0x100] ;  /* 0x040001002c557fae */ /* 0x000fe8000b901c4e */
[----:B------:R-:W-:Y:S04]  /*1570*/  LDGSTS.E.BYPASS.128 [R87+0x4000], desc[UR14][R42.64+0x100] ;  /* 0x040001002a577fae */ /* 0x000fe8000b901c4e */
[----:B------:R-:W-:Y:S04]  /*1580*/  LDGSTS.E.BYPASS.128 [R89+0x4000], desc[UR14][R40.64+0x100] ;  /* 0x0400010028597fae */ /* 0x000fe8000b901c4e */
[----:B------:R-:W0:Y:S04]  /*1590*/  LDGDEPBAR ;  /* 0x00000000000079af */ /* 0x000e280000000000 */
[----:B------:R-:W-:Y:S04]  /*15a0*/  LDGSTS.E.BYPASS.128 [R55+0x18000], desc[UR14][R38.64+0x100] ;  /* 0x1800010026377fae */ /* 0x000fe8000b901c4e */
[----:B------:R-:W-:Y:S04]  /*15b0*/  LDGSTS.E.BYPASS.128 [R63+0x18000], desc[UR14][R36.64+0x100] ;  /* 0x18000100243f7fae */ /* 0x000fe8000b901c4e */
[----:B------:R-:W-:Y:S04]  /*15c0*/  LDGSTS.E.BYPASS.128 [R65+0x18000], desc[UR14][R34.64+0x100] ;  /* 0x1800010022417fae */ /* 0x000fe8000b901c4e */
[----:B------:R-:W-:Y:S04]  /*15d0*/  LDGSTS.E.BYPASS.128 [R67+0x18000], desc[UR14][R26.64+0x100] ;  /* 0x180001001a437fae */ /* 0x000fe8000b901c4e */
[----:B------:R-:W-:Y:S04]  /*15e0*/  LDGSTS.E.BYPASS.128 [R83+0x18000], desc[UR14][R24.64+0x100] ;  /* 0x1800010018537fae */ /* 0x000fe8000b901c4e */
[----:B------:R-:W-:Y:S04]  /*15f0*/  LDGSTS.E.BYPASS.128 [R85+0x18000], desc[UR14][R28.64+0x100] ;  /* 0x180001001c557fae */ /* 0x000fe8000b901c4e */
[----:B------:R-:W-:Y:S04]  /*1600*/  LDGSTS.E.BYPASS.128 [R87+0x18000], desc[UR14][R30.64+0x100] ;  /* 0x180001001e577fae */ /* 0x000fe8000b901c4e */
[----:B------:R-:W-:Y:S04]  /*1610*/  LDGSTS.E.BYPASS.128 [R89+0x18000], desc[UR14][R32.64+0x100] ;  /* 0x1800010020597fae */ /* 0x000fe8000b901c4e */
[----:B------:R-:W0:Y:S01]  /*1620*/  LDGDEPBAR ;  /* 0x00000000000079af */ /* 0x000e220000000000 */
[----:B------:R-:W-:Y:S06]  /*1630*/  BAR.SYNC.DEFER_BLOCKING 0x0 ;  /* 0x0000000000007b1d */ /* 0x000fec0000010000 */
[----:B------:R-:W-:Y:S01]  /*1640*/  @!PT LDS RZ, [RZ] ;  /* 0x00000000fffff984 */ /* 0x000fe20000000800 */
[----:B------:R-:W-:Y:S01]  /*1650*/  @!PT LDS RZ, [RZ] ;  /* 0x00000000fffff984 */ /* 0x000fe20000000800 */
[----:B------:R-:W-:Y:S01]  /*1660*/  @!PT LDS RZ, [RZ] ;  /* 0x00000000fffff984 */ /* 0x000fe20000000800 */
        /* <DEDUP_REMOVED lines=22> */
[----:B------:R1:W-:Y:S04]  /*17d0*/  LDGSTS.E.BYPASS.128 [R55+0xc000], desc[UR14][R22.64+0x300] ;  /* 0x0c00030016377fae */ /* 0x0003e8000b901c4e */
[----:B------:R2:W-:Y:S04]  /*17e0*/  LDGSTS.E.BYPASS.128 [R63+0xc000], desc[UR14][R52.64+0x300] ;  /* 0x0c000300343f7fae */ /* 0x0005e8000b901c4e */
[----:B------:R3:W-:Y:S04]  /*17f0*/  LDGSTS.E.BYPASS.128 [R65+0xc000], desc[UR14][R50.64+0x300] ;  /* 0x0c00030032417fae */ /* 0x0007e8000b901c4e */
[----:B------:R4:W-:Y:S01]  /*1800*/  LDGSTS.E.BYPASS.128 [R67+0xc000], desc[UR14][R48.64+0x300] ;  /* 0x0c00030030437fae */ /* 0x0009e2000b901c4e */
[----:B-1----:R-:W-:Y:S01]  /*1810*/  IMAD.X R22, RZ, RZ, R47, P0 ;  /* 0x000000ffff167224 */ /* 0x002fe200000e062f */
[----:B------:R-:W-:-:S02]  /*1820*/  IADD3 R23, P0, R42, 0x400, RZ ;  /* 0x000004002a177810 */ /* 0x000fc40007f1e0ff */
[----:B------:R1:W-:Y:S01]  /*1830*/  LDGSTS.E.BYPASS.128 [R83+0xc000], desc[UR14][R46.64+0x300] ;  /* 0x0c0003002e537fae */ /* 0x0003e2000b901c4e */
[----:B--2---:R-:W-:Y:S02]  /*1840*/  CS2R R52, SRZ ;  /* 0x0000000000347805 */ /* 0x004fe4000001ff00 */
[----:B------:R-:W-:Y:S01]  /*1850*/  IMAD.X R58, RZ, RZ, R43, P0 ;  /* 0x000000ffff3a7224 */ /* 0x000fe200000e062b */
[----:B------:R2:W-:Y:S01]  /*1860*/  LDGSTS.E.BYPASS.128 [R85+0xc000], desc[UR14][R44.64+0x300] ;  /* 0x0c0003002c557fae */ /* 0x0005e2000b901c4e */
[----:B------:R-:W-:Y:S02]  /*1870*/  IADD3 R59, P0, R38, 0x400, RZ ;  /* 0x00000400263b7810 */ /* 0x000fe40007f1e0ff */
[----:B---3--:R-:W-:Y:S01]  /*1880*/  CS2R R50, SRZ ;  /* 0x0000000000327805 */ /* 0x008fe2000001ff00 */
[----:B------:R3:W-:Y:S01]  /*1890*/  LDGSTS.E.BYPASS.128 [R87+0xc000], desc[UR14][R42.64+0x300] ;  /* 0x0c0003002a577fae */ /* 0x0007e2000b901c4e */
[----:B----4-:R-:W-:Y:S01]  /*18a0*/  CS2R R48, SRZ ;  /* 0x0000000000307805 */ /* 0x010fe2000001ff00 */
[----:B------:R-:W-:Y:S01]  /*18b0*/  IMAD.X R68, RZ, RZ, R39, P0 ;  /* 0x000000ffff447224 */ /* 0x000fe200000e0627 */
[----:B------:R-:W-:Y:S01]  /*18c0*/  IADD3 R69, P0, R34, 0x400, RZ ;  /* 0x0000040022457810 */ /* 0x000fe20007f1e0ff */
[----:B------:R4:W-:Y:S01]  /*18d0*/  LDGSTS.E.BYPASS.128 [R89+0xc000], desc[UR14][R40.64+0x300] ;  /* 0x0c00030028597fae */ /* 0x0009e2000b901c4e */
[----:B-1----:R-:W-:-:S03]  /*18e0*/  CS2R R46, SRZ ;  /* 0x00000000002e7805 */ /* 0x002fc6000001ff00 */
[----:B------:R-:W0:Y:S01]  /*18f0*/  LDGDEPBAR ;  /* 0x00000000000079af */ /* 0x000e220000000000 */
[----:B------:R-:W-:Y:S01]  /*1900*/  IMAD.X R72, RZ, RZ, R35, P0 ;  /* 0x000000ffff487224 */ /* 0x000fe200000e0623 */
[----:B------:R-:W-:Y:S02]  /*1910*/  IADD3 R73, P0, R24, 0x400, RZ ;  /* 0x0000040018497810 */ /* 0x000fe40007f1e0ff */
[----:B--2---:R-:W-:Y:S01]  /*1920*/  CS2R R44, SRZ ;  /* 0x00000000002c7805 */ /* 0x004fe2000001ff00 */
[----:B------:R1:W-:Y:S01]  /*1930*/  LDGSTS.E.BYPASS.128 [R55+0x20000], desc[UR14][R38.64+0x300] ;  /* 0x2000030026377fae */ /* 0x0003e2000b901c4e */
[----:B---3--:R-:W-:Y:S01]  /*1940*/  CS2R R42, SRZ ;  /* 0x00000000002a7805 */ /* 0x008fe2000001ff00 */
[----:B------:R-:W-:Y:S02]  /*1950*/  IMAD.X R76, RZ, RZ, R25, P0 ;  /* 0x000000ffff4c7224 */ /* 0x000fe400000e0619 */
[----:B------:R2:W-:Y:S01]  /*1960*/  LDGSTS.E.BYPASS.128 [R63+0x20000], desc[UR14][R36.64+0x300] ;  /* 0x20000300243f7fae */ /* 0x0005e2000b901c4e */
[----:B------:R-:W-:-:S02]  /*1970*/  IADD3 R78, P0, R32, 0x400, RZ ;  /* 0x00000400204e7810 */ /* 0x000fc40007f1e0ff */
[----:B----4-:R-:W-:Y:S01]  /*1980*/  CS2R R40, SRZ ;  /* 0x0000000000287805 */ /* 0x010fe2000001ff00 */
[----:B------:R3:W-:Y:S02]  /*1990*/  LDGSTS.E.BYPASS.128 [R65+0x20000], desc[UR14][R34.64+0x300] ;  /* 0x2000030022417fae */ /* 0x0007e4000b901c4e */
[----:B------:R-:W-:Y:S02]  /*19a0*/  IMAD.X R81, RZ, RZ, R33, P0 ;  /* 0x000000ffff517224 */ /* 0x000fe400000e0621 */
[----:B------:R4:W-:Y:S01]  /*19b0*/  LDGSTS.E.BYPASS.128 [R67+0x20000], desc[UR14][R26.64+0x300] ;  /* 0x200003001a437fae */ /* 0x0009e2000b901c4e */
[----:B-1----:R-:W-:Y:S02]  /*19c0*/  CS2R R38, SRZ ;  /* 0x0000000000267805 */ /* 0x002fe4000001ff00 */
[----:B------:R-:W-:Y:S01]  /*19d0*/  CS2R R54, SRZ ;  /* 0x0000000000367805 */ /* 0x000fe2000001ff00 */
[----:B------:R1:W-:Y:S01]  /*19e0*/  LDGSTS.E.BYPASS.128 [R83+0x20000], desc[UR14][R24.64+0x300] ;  /* 0x2000030018537fae */ /* 0x0003e2000b901c4e */
[----:B--2---:R-:W-:-:S03]  /*19f0*/  CS2R R36, SRZ ;  /* 0x0000000000247805 */ /* 0x004fc6000001ff00 */
[----:B------:R2:W-:Y:S01]  /*1a00*/  LDGSTS.E.BYPASS.128 [R85+0x20000], desc[UR14][R28.64+0x300] ;  /* 0x200003001c557fae */ /* 0x0005e2000b901c4e */
[----:B---3--:R-:W-:-:S03]  /*1a10*/  CS2R R34, SRZ ;  /* 0x0000000000227805 */ /* 0x008fc6000001ff00 */
[----:B------:R3:W-:Y:S01]  /*1a20*/  LDGSTS.E.BYPASS.128 [R87+0x20000], desc[UR14][R30.64+0x300] ;  /* 0x200003001e577fae */ /* 0x0007e2000b901c4e */
[----:B----4-:R-:W-:-:S03]  /*1a30*/  CS2R R26, SRZ ;  /* 0x00000000001a7805 */ /* 0x010fc6000001ff00 */
[----:B------:R4:W-:Y:S01]  /*1a40*/  LDGSTS.E.BYPASS.128 [R89+0x20000], desc[UR14][R32.64+0x300] ;  /* 0x2000030020597fae */ /* 0x0009e2000b901c4e */
[----:B-1----:R-:W-:Y:S01]  /*1a50*/  IMAD.MOV.U32 R83, RZ, RZ, -0x80 ;  /* 0xffffff80ff537424 */ /* 0x002fe200078e00ff */
[----:B------:R-:W-:Y:S02]  /*1a60*/  CS2R R24, SRZ ;  /* 0x0000000000187805 */ /* 0x000fe4000001ff00 */
[----:B------:R-:W0:Y:S01]  /*1a70*/  LDGDEPBAR ;  /* 0x00000000000079af */ /* 0x000e220000000000 */
[--C-:B--2---:R-:W-:Y:S02]  /*1a80*/  SHF.R.U32.HI R85, RZ, 0x5, R86.reuse ;  /* 0x00000005ff557819 */ /* 0x104fe40000011656 */
[----:B------:R-:W-:Y:S02]  /*1a90*/  CS2R R28, SRZ ;  /* 0x00000000001c7805 */ /* 0x000fe4000001ff00 */
[----:B------:R-:W-:Y:S02]  /*1aa0*/  SHF.R.U32.HI R86, RZ, 0x3, R86 ;  /* 0x00000003ff567819 */ /* 0x000fe40000011656 */
[----:B---3--:R-:W-:-:S02]  /*1ab0*/  CS2R R30, SRZ ;  /* 0x00000000001e7805 */ /* 0x008fc4000001ff00 */
[----:B------:R-:W-:Y:S02]  /*1ac0*/  LOP3.LUT R85, R85, 0x7fffffc, RZ, 0xc0, !PT ;  /* 0x07fffffc55557812 */ /* 0x000fe400078ec0ff */
[----:B----4-:R-:W-:-:S07]  /*1ad0*/  CS2R R32, SRZ ;  /* 0x0000000000207805 */ /* 0x010fce000001ff00 */
.L_x_0:
[----:B------:R-:W1:Y:S01]  /*1ae0*/  SHFL.IDX PT, R62, R85, RZ, 0x1f ;  /* 0x00001fff553e7589 */ /* 0x000e6200000e0000 */
[----:B------:R-:W-:Y:S01]  /*1af0*/  UIADD3 UR12, UR12, 0x1, URZ ;  /* 0x000000010c0c7890 */ /* 0x000fe2000fffe03f */
[----:B------:R-:W-:-:S04]  /*1b00*/  DEPBAR.LE SB0, 0x6 ;  /* 0x000081800000791a */ /* 0x000fc80000000000 */
[----:B------:R-:W-:Y:S01]  /*1b10*/  UISETP.GE.AND UP0, UPT, UR12, 0x5, UPT ;  /* 0x000000050c00788c */ /* 0x000fe2000bf06270 */
[----:B------:R-:W-:Y:S01]  /*1b20*/  BAR.SYNC.DEFER_BLOCKING 0x0 ;  /* 0x0000000000007b1d */ /* 0x000fe20000010000 */
[----:B------:R-:W-:Y:S01]  /*1b30*/  UIADD3 UR11, UR11, 0x1, URZ ;  /* 0x000000010b0b7890 */ /* 0x000fe2000fffe03f */
[----:B------:R-:W-:Y:S01]  /*1b40*/  IADD3 R92, P1, R12, UR4, RZ ;  /* 0x000000040c5c7c10 */ /* 0x000fe2000ff3e0ff */
[----:B------:R-:W-:Y:S01]  /*1b50*/  USEL UR12, UR12, URZ, !UP0 ;  /* 0x0000003f0c0c7287 */ /* 0x000fe2000c000000 */
[----:B------:R-:W-:Y:S02]  /*1b60*/  VIADD R83, R83, 0x80 ;  /* 0x0000008053537836 */ /* 0x000fe40000000000 */
[----:B------:R-:W-:Y:S01]  /*1b70*/  UMOV UR19, 0x40000040 ;  /* 0x4000004000137882 */ /* 0x000fe20000000000 */
[----:B------:R-:W-:Y:S02]  /*1b80*/  IADD3.X R93, R14, UR5, RZ, P1, !PT ;  /* 0x000000050e5d7c10 */ /* 0x000fe40008ffe4ff */
[----:B------:R-:W-:-:S02]  /*1b90*/  IADD3 R64, P1, R13, UR4, RZ ;  /* 0x000000040d407c10 */ /* 0x000fc4000ff3e0ff */
[----:B------:R-:W-:Y:S02]  /*1ba0*/  ISETP.GE.U32.AND P0, PT, R83, 0x2e00, PT ;  /* 0x00002e005300780c */ /* 0x000fe40003f06070 */
[----:B------:R-:W-:Y:S02]  /*1bb0*/  IADD3.X R65, R16, UR5, RZ, P1, !PT ;  /* 0x0000000510417c10 */ /* 0x000fe40008ffe4ff */
[----:B------:R-:W-:Y:S02]  /*1bc0*/  IADD3 R90, P1, R15, UR4, RZ ;  /* 0x000000040f5a7c10 */ /* 0x000fe4000ff3e0ff */
[----:B-1----:R-:W-:Y:S02]  /*1bd0*/  R2UR UR6, R62 ;  /* 0x000000003e0672ca */ /* 0x002fe400000e0000 */
[----:B------:R-:W-:Y:S02]  /*1be0*/  IADD3.X R91, R18, UR5, RZ, P1, !PT ;  /* 0x00000005125b7c10 */ /* 0x000fe40008ffe4ff */
[----:B------:R-:W-:Y:S01]  /*1bf0*/  IADD3 R62, P1, R17, UR4, RZ ;  /* 0x00000004113e7c10 */ /* 0x000fe2000ff3e0ff */
[----:B------:R-:W-:-:S03]  /*1c00*/  WARPGROUP.ARRIVE ;  /* 0x00000000000079c5 */ /* 0x000fc60000000000 */
[----:B------:R-:W-:-:S05]  /*1c10*/  IADD3.X R63, R20, UR5, RZ, P1, !PT ;  /* 0x00000005143f7c10 */ /* 0x000fca0008ffe4ff */
[----:B------:R-:W-:Y:S02]  /*1c20*/  USHF.L.U32 UR7, UR6, 0x7, URZ ;  /* 0x0000000706077899 */ /* 0x000fe4000800063f */
[----:B------:R-:W-:Y:S02]  /*1c30*/  ULEA UR6, UR12, UR10, 0xe ;  /* 0x0000000a0c067291 */ /* 0x000fe4000f8e703f */
[----:B------:R-:W-:Y:S02]  /*1c40*/  ULOP3.LUT UR7, UR7, 0x180, URZ, 0xc0, !UPT ;  /* 0x0000018007077892 */ /* 0x000fe4000f8ec03f */
[----:B------:R-:W-:Y:S02]  /*1c50*/  USHF.R.U32.HI UR8, URZ, 0x4, UR6 ;  /* 0x000000043f087899 */ /* 0x000fe40008011606 */
[----:B------:R-:W-:Y:S02]  /*1c60*/  UIADD3 UR6, UR6, 0x14000, URZ ;  /* 0x0001400006067890 */ /* 0x000fe4000fffe03f */
[----:B------:R-:W-:-:S02]  /*1c70*/  ULOP3.LUT UR8, UR8, 0x3fff, URZ, 0xc0, !UPT ;  /* 0x00003fff08087892 */ /* 0x000fc4000f8ec03f */
[----:B------:R-:W-:Y:S02]  /*1c80*/  USHF.R.U32.HI UR6, URZ, 0x4, UR6 ;  /* 0x000000043f067899 */ /* 0x000fe40008011606 */
[----:B------:R-:W-:Y:S02]  /*1c90*/  UIADD3 UR8, UP0, UR7, UR8, URZ ;  /* 0x0000000807087290 */ /* 0x000fe4000ff1e03f */
[----:B------:R-:W-:Y:S02]  /*1ca0*/  ULOP3.LUT UR6, UR6, 0x3fff, URZ, 0xc0, !UPT ;  /* 0x00003fff06067892 */ /* 0x000fe4000f8ec03f */
[----:B------:R-:W-:Y:S02]  /*1cb0*/  UIADD3.X UR9, URZ, URZ, URZ, UP0, !UPT ;  /* 0x0000003f3f097290 */ /* 0x000fe400087fe43f */
[----:B------:R-:W-:Y:S02]  /*1cc0*/  ULOP3.LUT UR18, UR6, 0x2000000, URZ, 0xfc, !UPT ;  /* 0x0200000006127892 */ /* 0x000fe4000f8efc3f */
[----:B------:R-:W-:-:S02]  /*1cd0*/  ULOP3.LUT UR16, UR8, 0x2000000, URZ, 0xfc, !UPT ;  /* 0x0200000008107892 */ /* 0x000fc4000f8efc3f */
[----:B------:R-:W-:Y:S01]  /*1ce0*/  ULOP3.LUT UR17, UR9, 0x40000040, URZ, 0xfc, !UPT ;  /* 0x4000004009117892 */ /* 0x000fe2000f8efc3f */
[----:B------:R-:W-:Y:S01]  /*1cf0*/  UMOV UR7, URZ ;  /* 0x0000003f00077c82 */ /* 0x000fe20008000000 */
[----:B------:R-:W-:-:S04]  /*1d00*/  UISETP.GE.AND UP0, UPT, UR11, 0x5, UPT ;  /* 0x000000050b00788c */ /* 0x000fc8000bf06270 */
[----:B------:R-:W-:-:S03]  /*1d10*/  USEL UR11, UR11, URZ, !UP0 ;  /* 0x0000003f0b0b7287 */ /* 0x000fc6000c000000 */
[----:B------:R-:W-:Y:S01]  /*1d20*/  HGMMA.64x64x16.F32.BF16 R24, gdesc[UR16], R24 ;  /* 0x00e00000101879f0 */ /* 0x000fe20008701818 */
[----:B------:R-:W-:Y:S01]  /*1d30*/  UMOV UR16, 0x2000002 ;  /* 0x0200000200107882 */ /* 0x000fe20000000000 */
[----:B------:R-:W-:Y:S02]  /*1d40*/  UMOV UR17, 0x40000040 ;  /* 0x4000004000117882 */ /* 0x000fe40000000000 */
[----:B------:R-:W-:Y:S02]  /*1d50*/  UIADD3.64 UR18, UR6, UR16, URZ ;  /* 0x0000001006127297 */ /* 0x000fe4000fffe03f */
[----:B------:R-:W-:-:S09]  /*1d60*/  UIADD3.64 UR16, UR8, UR16, URZ ;  /* 0x0000001008107297 */ /* 0x000fd2000fffe03f */
        /* <DEDUP_REMOVED lines=29> */
[----:B------:R-:W-:Y:S02]  /*1f40*/  UIADD3.64 UR16, UR8, UR16, URZ ;  /* 0x0000001008107297 */ /* 0x000fe4000fffe03f */
[----:B------:R-:W-:-:S06]  /*1f50*/  ULEA UR6, UR11, UR10, 0xe ;  /* 0x0000000a0b067291 */ /* 0x000fcc000f8e703f */
[----:B------:R-:W-:Y:S02]  /*1f60*/  LEA R67, R8, UR6, 0x1 ;  /* 0x0000000608437c11 */ /* 0x000fe4000f8e08ff */
[----:B------:R-:W-:Y:S02]  /*1f70*/  LEA R87, R2, UR6, 0x1 ;  /* 0x0000000602577c11 */ /* 0x000fe4000f8e08ff */
[----:B------:R-:W-:Y:S02]  /*1f80*/  LEA R88, R3, UR6, 0x1 ;  /* 0x0000000603587c11 */ /* 0x000fe4000f8e08ff */
[----:B------:R-:W-:Y:S01]  /*1f90*/  LEA R89, R4, UR6, 0x1 ;  /* 0x0000000604597c11 */ /* 0x000fe2000f8e08ff */
[----:B------:R-:W-:Y:S03]  /*1fa0*/  HGMMA.64x64x16.F32.BF16 R24, gdesc[UR16], R24, gsb0 ;  /* 0x00e00000101879f0 */ /* 0x000fe60008001818 */
[----:B------:R-:W-:-:S02]  /*1fb0*/  WARPGROUP.DEPBAR.LE gsb0, 0x1 ;  /* 0x00008000000079c5 */ /* 0x000fc40000010100 */
[----:B------:R-:W-:Y:S06]  /*1fc0*/  BAR.SYNC.DEFER_BLOCKING 0x0 ;  /* 0x0000000000007b1d */ /* 0x000fec0000010000 */
[----:B------:R-:W-:Y:S01]  /*1fd0*/  @!PT LDS RZ, [RZ] ;  /* 0x00000000fffff984 */ /* 0x000fe20000000800 */
[----:B------:R-:W-:Y:S01]  /*1fe0*/  @!PT LDS RZ, [RZ] ;  /* 0x00000000fffff984 */ /* 0x000fe20000000800 */
[----:B------:R-:W-:Y:S01]  /*1ff0*/  @!PT LDS RZ, [RZ] ;  /* 0x00000000fffff984 */ /* 0x000fe20000000800 */
[----:B------:R1:W-:Y:S04]  /*2000*/  LDGSTS.E.BYPASS.128 [R67], desc[UR14][R92.64], !P0 ;  /* 0x000000005c437fae */ /* 0x0003e8000c101c4e */
[----:B------:R2:W-:Y:S04]  /*2010*/  LDGSTS.E.BYPASS.128 [R87], desc[UR14][R64.64], !P0 ;  /* 0x0000000040577fae */ /* 0x0005e8000c101c4e */
[----:B------:R3:W-:Y:S01]  /*2020*/  LDGSTS.E.BYPASS.128 [R88], desc[UR14][R90.64], !P0 ;  /* 0x000000005a587fae */ /* 0x0007e2000c101c4e */
[----:B-1----:R-:W-:-:S03]  /*2030*/  IADD3 R92, P1, R19, UR4, RZ ;  /* 0x00000004135c7c10 */ /* 0x002fc6000ff3e0ff */
[----:B------:R1:W-:Y:S01]  /*2040*/  LDGSTS.E.BYPASS.128 [R89], desc[UR14][R62.64], !P0 ;  /* 0x000000003e597fae */ /* 0x0003e2000c101c4e */
[----:B------:R-:W-:Y:S02]  /*2050*/  IADD3.X R93, R22, UR5, RZ, P1, !PT ;  /* 0x00000005165d7c10 */ /* 0x000fe40008ffe4ff */
[----:B--2---:R-:W-:Y:S02]  /*2060*/  IADD3 R64, P1, R21, UR4, RZ ;  /* 0x0000000415407c10 */ /* 0x004fe4000ff3e0ff */
[----:B---3--:R-:W-:Y:S02]  /*2070*/  LEA R90, R5, UR6, 0x1 ;  /* 0x00000006055a7c11 */ /* 0x008fe4000f8e08ff */
[----:B------:R-:W-:Y:S02]  /*2080*/  IADD3.X R65, R56, UR5, RZ, P1, !PT ;  /* 0x0000000538417c10 */ /* 0x000fe40008ffe4ff */
[----:B------:R-:W-:Y:S01]  /*2090*/  LEA R91, R6, UR6, 0x1 ;  /* 0x00000006065b7c11 */ /* 0x000fe2000f8e08ff */
[----:B------:R2:W-:Y:S01]  /*20a0*/  LDGSTS.E.BYPASS.128 [R90], desc[UR14][R92.64], !P0 ;  /* 0x000000005c5a7fae */ /* 0x0005e2000c101c4e */
[----:B-1----:R-:W-:-:S03]  /*20b0*/  IADD3 R62, P1, R23, UR4, RZ ;  /* 0x00000004173e7c10 */ /* 0x002fc6000ff3e0ff */
[----:B------:R-:W-:Y:S01]  /*20c0*/  LDGSTS.E.BYPASS.128 [R91], desc[UR14][R64.64], !P0 ;  /* 0x00000000405b7fae */ /* 0x000fe2000c101c4e */
[----:B------:R-:W-:Y:S02]  /*20d0*/  IADD3.X R63, R58, UR5, RZ, P1, !PT ;  /* 0x000000053a3f7c10 */ /* 0x000fe40008ffe4ff */
[----:B--2---:R-:W-:Y:S02]  /*20e0*/  LEA R92, R7, UR6, 0x1 ;  /* 0x00000006075c7c11 */ /* 0x004fe4000f8e08ff */
[----:B------:R-:W-:-:S03]  /*20f0*/  LEA R93, R9, UR6, 0x1 ;  /* 0x00000006095d7c11 */ /* 0x000fc6000f8e08ff */
[----:B------:R1:W-:Y:S02]  /*2100*/  LDGSTS.E.BYPASS.128 [R92], desc[UR14][R62.64], !P0 ;  /* 0x000000003e5c7fae */ /* 0x0003e4000c101c4e */
[----:B-1----:R-:W-:-:S04]  /*2110*/  IADD3 R62, P1, R57, UR4, RZ ;  /* 0x00000004393e7c10 */ /* 0x002fc8000ff3e0ff */
[----:B------:R-:W-:Y:S02]  /*2120*/  IADD3.X R63, R60, UR5, RZ, P1, !PT ;  /* 0x000000053c3f7c10 */ /* 0x000fe40008ffe4ff */
[----:B------:R-:W-:-:S03]  /*2130*/  IADD3 R64, P1, R59, UR4, RZ ;  /* 0x000000043b407c10 */ /* 0x000fc6000ff3e0ff */
[----:B------:R-:W-:Y:S01]  /*2140*/  LDGSTS.E.BYPASS.128 [R93], desc[UR14][R62.64], !P0 ;  /* 0x000000003e5d7fae */ /* 0x000fe2000c101c4e */
[----:B------:R-:W-:Y:S02]  /*2150*/  IADD3.X R65, R68, UR5, RZ, P1, !PT ;  /* 0x0000000544417c10 */ /* 0x000fe40008ffe4ff */
[----:B------:R-:W-:Y:S01]  /*2160*/  IADD3 R66, P1, R61, UR4, RZ ;  /* 0x000000043d427c10 */ /* 0x000fe2000ff3e0ff */
[----:B------:R-:W0:Y:S04]  /*2170*/  LDGDEPBAR ;  /* 0x00000000000079af */ /* 0x000e280000000000 */
[----:B------:R1:W-:Y:S02]  /*2180*/  LDGSTS.E.BYPASS.128 [R67+0x14000], desc[UR14][R64.64], !P0 ;  /* 0x1400000040437fae */ /* 0x0003e4000c101c4e */
[----:B-1----:R-:W-:-:S02]  /*2190*/  IADD3.X R67, R70, UR5, RZ, P1, !PT ;  /* 0x0000000546437c10 */ /* 0x002fc40008ffe4ff */
[----:B------:R-:W-:-:S03]  /*21a0*/  IADD3 R62, P1, R69, UR4, RZ ;  /* 0x00000004453e7c10 */ /* 0x000fc6000ff3e0ff */
[----:B------:R-:W-:Y:S01]  /*21b0*/  LDGSTS.E.BYPASS.128 [R87+0x14000], desc[UR14][R66.64], !P0 ;  /* 0x1400000042577fae */ /* 0x000fe2000c101c4e */
[----:B------:R-:W-:-:S05]  /*21c0*/  IADD3.X R63, R72, UR5, RZ, P1, !PT ;  /* 0x00000005483f7c10 */ /* 0x000fca0008ffe4ff */
[----:B------:R1:W-:Y:S02]  /*21d0*/  LDGSTS.E.BYPASS.128 [R88+0x14000], desc[UR14][R62.64], !P0 ;  /* 0x140000003e587fae */ /* 0x0003e4000c101c4e */
[----:B-1----:R-:W-:-:S04]  /*21e0*/  IADD3 R62, P1, R71, UR4, RZ ;  /* 0x00000004473e7c10 */ /* 0x002fc8000ff3e0ff */
[----:B------:R-:W-:Y:S02]  /*21f0*/  IADD3.X R63, R74, UR5, RZ, P1, !PT ;  /* 0x000000054a3f7c10 */ /* 0x000fe40008ffe4ff */
[----:B------:R-:W-:-:S03]  /*2200*/  IADD3 R64, P1, R73, UR4, RZ ;  /* 0x0000000449407c10 */ /* 0x000fc6000ff3e0ff */
[----:B------:R-:W-:Y:S01]  /*2210*/  LDGSTS.E.BYPASS.128 [R89+0x14000], desc[UR14][R62.64], !P0 ;  /* 0x140000003e597fae */ /* 0x000fe2000c101c4e */
[----:B------:R-:W-:Y:S02]  /*2220*/  IADD3.X R65, R76, UR5, RZ, P1, !PT ;  /* 0x000000054c417c10 */ /* 0x000fe40008ffe4ff */
[----:B------:R-:W-:-:S03]  /*2230*/  IADD3 R66, P1, R75, UR4, RZ ;  /* 0x000000044b427c10 */ /* 0x000fc6000ff3e0ff */
[----:B------:R1:W-:Y:S01]  /*2240*/  LDGSTS.E.BYPASS.128 [R90+0x14000], desc[UR14][R64.64], !P0 ;  /* 0x14000000405a7fae */ /* 0x0003e2000c101c4e */
[----:B------:R-:W-:-:S05]  /*2250*/  IADD3.X R67, R79, UR5, RZ, P1, !PT ;  /* 0x000000054f437c10 */ /* 0x000fca0008ffe4ff */
[----:B------:R2:W-:Y:S01]  /*2260*/  LDGSTS.E.BYPASS.128 [R91+0x14000], desc[UR14][R66.64], !P0 ;  /* 0x14000000425b7fae */ /* 0x0005e2000c101c4e */
[----:B-1----:R-:W-:-:S04]  /*2270*/  IADD3 R64, P1, R77, UR4, RZ ;  /* 0x000000044d407c10 */ /* 0x002fc8000ff3e0ff */
[----:B------:R-:W-:Y:S02]  /*2280*/  IADD3.X R65, R80, UR5, RZ, P1, !PT ;  /* 0x0000000550417c10 */ /* 0x000fe40008ffe4ff */
[----:B------:R-:W-:Y:S01]  /*2290*/  IADD3 R62, P1, R78, UR4, RZ ;  /* 0x000000044e3e7c10 */ /* 0x000fe2000ff3e0ff */
[----:B------:R-:W-:Y:S02]  /*22a0*/  UIADD3 UR4, UP0, UR4, 0x100, URZ ;  /* 0x0000010004047890 */ /* 0x000fe4000ff1e03f */
[----:B------:R2:W-:Y:S01]  /*22b0*/  LDGSTS.E.BYPASS.128 [R92+0x14000], desc[UR14][R64.64], !P0 ;  /* 0x14000000405c7fae */ /* 0x0005e2000c101c4e */
[----:B------:R-:W-:Y:S01]  /*22c0*/  IADD3.X R63, R81, UR5, RZ, P1, !PT ;  /* 0x00000005513f7c10 */ /* 0x000fe20008ffe4ff */
[----:B------:R-:W-:-:S04]  /*22d0*/  UIADD3.X UR5, URZ, UR5, URZ, UP0, !UPT ;  /* 0x000000053f057290 */ /* 0x000fc800087fe43f */
[----:B------:R2:W-:Y:S01]  /*22e0*/  LDGSTS.E.BYPASS.128 [R93+0x14000], desc[UR14][R62.64], !P0 ;  /* 0x140000003e5d7fae */ /* 0x0005e2000c101c4e */
[----:B------:R-:W-:-:S03]  /*22f0*/  ISETP.GE.U32.AND P0, PT, R83, 0x2f80, PT ;  /* 0x00002f805300780c */ /* 0x000fc60003f06070 */
[----:B------:R-:W0:Y:S10]  /*2300*/  LDGDEPBAR ;  /* 0x00000000000079af */ /* 0x000e340000000000 */
[----:B--2---:R-:W-:Y:S05]  /*2310*/  @!P0 BRA `(.L_x_0) ;  /* 0xfffffff400f08947 */ /* 0x004fea000383ffff */
[----:B------:R-:W1:Y:S01]  /*2320*/  S2R R6, SR_TID.X ;  /* 0x0000000000067919 */ /* 0x000e620000002100 */
[----:B------:R-:W-:Y:S02]  /*2330*/  WARPGROUP.DEPBAR.LE gsb0, 0x0 ;  /* 0x00008000000079c5 */ /* 0x000fe40000010000 */
[----:B------:R-:W-:-:S04]  /*2340*/  DEPBAR.LE SB0, 0x0 ;  /* 0x000080000000791a */ /* 0x000fc80000000000 */
[----:B------:R-:W-:Y:S01]  /*2350*/  IMAD.SHL.U32 R86, R86, 0x4, RZ ;  /* 0x0000000456567824 */ /* 0x000fe200078e00ff */
[----:B------:R-:W-:Y:S02]  /*2360*/  F2FP.BF16.F32.PACK_AB R24, R25, R24 ;  /* 0x000000181918723e */ /* 0x000fe400000010ff */
[----:B------:R-:W-:Y:S02]  /*2370*/  F2FP.BF16.F32.PACK_AB R25, R27, R26 ;  /* 0x0000001a1b19723e */ /* 0x000fe400000010ff */
[----:B------:R-:W-:Y:S02]  /*2380*/  LOP3.LUT R86, R86, 0x8, RZ, 0xc0, !PT ;  /* 0x0000000856567812 */ /* 0x000fe400078ec0ff */
[----:B------:R-:W-:Y:S02]  /*2390*/  F2FP.BF16.F32.PACK_AB R32, R33, R32 ;  /* 0x000000202120723e */ /* 0x000fe400000010ff */
[----:B------:R-:W-:Y:S02]  /*23a0*/  F2FP.BF16.F32.PACK_AB R26, R29, R28 ;  /* 0x0000001c1d1a723e */ /* 0x000fe400000010ff */
[----:B------:R-:W-:-:S02]  /*23b0*/  F2FP.BF16.F32.PACK_AB R27, R31, R30 ;  /* 0x0000001e1f1b723e */ /* 0x000fc400000010ff */
[----:B------:R-:W-:Y:S02]  /*23c0*/  F2FP.BF16.F32.PACK_AB R33, R35, R34 ;  /* 0x000000222321723e */ /* 0x000fe400000010ff */
[----:B------:R-:W-:Y:S02]  /*23d0*/  F2FP.BF16.F32.PACK_AB R40, R41, R40 ;  /* 0x000000282928723e */ /* 0x000fe400000010ff */
[----:B------:R-:W-:Y:S02]  /*23e0*/  F2FP.BF16.F32.PACK_AB R34, R37, R36 ;  /* 0x000000242522723e */ /* 0x000fe400000010ff */
[----:B------:R-:W-:Y:S02]  /*23f0*/  F2FP.BF16.F32.PACK_AB R35, R39, R38 ;  /* 0x000000262723723e */ /* 0x000fe400000010ff */
[----:B------:R-:W-:Y:S02]  /*2400*/  F2FP.BF16.F32.PACK_AB R41, R43, R42 ;  /* 0x0000002a2b29723e */ /* 0x000fe400000010ff */
[----:B------:R-:W-:-:S02]  /*2410*/  F2FP.BF16.F32.PACK_AB R48, R49, R48 ;  /* 0x000000303130723e */ /* 0x000fc400000010ff */
[----:B-1----:R-:W-:Y:S02]  /*2420*/  SHF.R.U32.HI R2, RZ, 0x5, R6 ;  /* 0x00000005ff027819 */ /* 0x002fe40000011606 */
[----:B------:R-:W-:Y:S02]  /*2430*/  LOP3.LUT R3, R6, 0xf, RZ, 0xc0, !PT ;  /* 0x0000000f06037812 */ /* 0x000fe400078ec0ff */
[----:B------:R-:W-:Y:S02]  /*2440*/  LOP3.LUT R2, R2, 0x3, RZ, 0xc0, !PT ;  /* 0x0000000302027812 */ /* 0x000fe400078ec0ff */
[----:B------:R-:W-:Y:S01]  /*2450*/  F2FP.BF16.F32.PACK_AB R42, R45, R44 ;  /* 0x0000002c2d2a723e */ /* 0x000fe200000010ff */
[----:B------:R-:W-:Y:S01]  /*2460*/  IMAD R3, R3, 0x48, R86 ;  /* 0x0000004803037824 */ /* 0x000fe200078e0256 */
[----:B------:R-:W-:Y:S01]  /*2470*/  F2FP.BF16.F32.PACK_AB R43, R47, R46 ;  /* 0x0000002e2f2b723e */ /* 0x000fe200000010ff */
[C---:B------:R-:W-:Y:S01]  /*2480*/  IMAD.SHL.U32 R5, R2.reuse, 0x4, RZ ;  /* 0x0000000402057824 */ /* 0x040fe200078e00ff */
[----:B------:R-:W-:Y:S01]  /*2490*/  F2FP.BF16.F32.PACK_AB R49, R51, R50 ;  /* 0x000000323331723e */ /* 0x000fe200000010ff */
[----:B------:R-:W-:Y:S01]  /*24a0*/  IMAD R3, R2, 0x480, R3 ;  /* 0x0000048002037824 */ /* 0x000fe200078e0203 */
[----:B------:R-:W-:-:S02]  /*24b0*/  F2FP.BF16.F32.PACK_AB R50, R53, R52 ;  /* 0x000000343532723e */ /* 0x000fc400000010ff */
[----:B------:R-:W-:Y:S02]  /*24c0*/  F2FP.BF16.F32.PACK_AB R51, R55, R54 ;  /* 0x000000363733723e */ /* 0x000fe400000010ff */
[----:B------:R-:W-:Y:S01]  /*24d0*/  LEA R4, R3, UR10, 0x1 ;  /* 0x0000000a03047c11 */ /* 0x000fe2000f8e08ff */
[----:B------:R-:W-:Y:S01]  /*24e0*/  BAR.SYNC.DEFER_BLOCKING 0x0 ;  /* 0x0000000000007b1d */ /* 0x000fe20000010000 */
[----:B------:R-:W-:Y:S02]  /*24f0*/  LOP3.LUT R5, R5, R84, RZ, 0xfc, !PT ;  /* 0x0000005405057212 */ /* 0x000fe400078efcff */
[----:B------:R-:W-:-:S03]  /*2500*/  LOP3.LUT R7, R11, 0x20, RZ, 0xfc, !PT ;  /* 0x000000200b077812 */ /* 0x000fc600078efcff */
[----:B------:R-:W-:Y:S02]  /*2510*/  IMAD R5, R5, 0x48, R82 ;  /* 0x0000004805057824 */ /* 0x000fe400078e0252 */
[----:B------:R-:W1:Y:S03]  /*2520*/  LDC.64 R2, c[0x0][0x220] ;  /* 0x00008800ff027b82 */ /* 0x000e660000000a00 */
[----:B------:R-:W-:Y:S01]  /*2530*/  LEA R12, R5, UR10, 0x1 ;  /* 0x0000000a050c7c11 */ /* 0x000fe2000f8e08ff */
[----:B------:R-:W-:-:S05]  /*2540*/  IMAD.SHL.U32 R5, R6, 0x8, RZ ;  /* 0x0000000806057824 */ /* 0x000fca00078e00ff */
[----:B------:R-:W-:Y:S02]  /*2550*/  LOP3.LUT R10, R10, 0x38, R5, 0xf8, !PT ;  /* 0x000000380a0a7812 */ /* 0x000fe400078ef805 */
[C---:B------:R-:W-:Y:S02]  /*2560*/  LOP3.LUT R5, R11.reuse, 0x10, RZ, 0xfc, !PT ;  /* 0x000000100b057812 */ /* 0x040fe400078efcff */
[----:B------:R-:W-:Y:S01]  /*2570*/  ISETP.GE.AND P0, PT, R10, 0xc00, PT ;  /* 0x00000c000a00780c */ /* 0x000fe20003f06270 */
[C---:B------:R-:W-:Y:S01]  /*2580*/  IMAD R13, R11.reuse, 0xc00, R10 ;  /* 0x00000c000b0d7824 */ /* 0x040fe200078e020a */
[----:B------:R-:W-:Y:S02]  /*2590*/  STSM.16.M88.4 [R4], R24 ;  /* 0x0000001804007844 */ /* 0x000fe40000000200 */
[-C--:B------:R-:W-:Y:S01]  /*25a0*/  ISETP.LT.AND P1, PT, R11, R0.reuse, !P0 ;  /* 0x000000000b00720c */ /* 0x080fe20004721270 */
[----:B------:R-:W-:Y:S01]  /*25b0*/  VIADD R9, R13, 0x18000 ;  /* 0x000180000d097836 */ /* 0x000fe20000000000 */
[----:B------:R-:W-:Y:S01]  /*25c0*/  LOP3.LUT R11, R11, 0x30, RZ, 0xfc, !PT ;  /* 0x000000300b0b7812 */ /* 0x000fe200078efcff */
[----:B------:R-:W-:Y:S01]  /*25d0*/  STSM.16.M88.4 [R4+0x20], R32 ;  /* 0x0000202004007844 */ /* 0x000fe20000000200 */
[----:B------:R-:W-:-:S02]  /*25e0*/  ISETP.LT.AND P2, PT, R5, R0, !P0 ;  /* 0x000000000500720c */ /* 0x000fc40004741270 */
[-C--:B------:R-:W-:Y:S01]  /*25f0*/  ISETP.LT.AND P3, PT, R7, R0.reuse, !P0 ;  /* 0x000000000700720c */ /* 0x080fe20004761270 */
[----:B------:R-:W-:Y:S01]  /*2600*/  STSM.16.M88.4 [R4+0x40], R40 ;  /* 0x0000402804007844 */ /* 0x000fe20000000200 */
[----:B------:R-:W-:Y:S01]  /*2610*/  ISETP.LT.AND P0, PT, R11, R0, !P0 ;  /* 0x000000000b00720c */ /* 0x000fe20004701270 */
[----:B------:R-:W-:Y:S02]  /*2620*/  VIADD R7, R13, 0xc000 ;  /* 0x0000c0000d077836 */ /* 0x000fe40000000000 */
[----:B------:R2:W-:Y:S01]  /*2630*/  STSM.16.M88.4 [R4+0x60], R48 ;  /* 0x0000603004007844 */ /* 0x0005e20000000200 */
[--C-:B-1----:R-:W-:Y:S01]  /*2640*/  IMAD.WIDE R8, R9, 0x2, R2.reuse ;  /* 0x0000000209087825 */ /* 0x102fe200078e0202 */
[----:B------:R-:W-:Y:S03]  /*2650*/  BAR.SYNC.DEFER_BLOCKING 0x0 ;  /* 0x0000000000007b1d */ /* 0x000fe60000010000 */
[----:B------:R-:W-:-:S04]  /*2660*/  IMAD.WIDE R6, R7, 0x2, R2 ;  /* 0x0000000207067825 */ /* 0x000fc800078e0202 */
[----:B--2---:R-:W-:Y:S01]  /*2670*/  IMAD.WIDE R4, R13, 0x2, R2 ;  /* 0x000000020d047825 */ /* 0x004fe200078e0202 */
[----:B------:R-:W1:Y:S04]  /*2680*/  LDS.128 R28, [R12] ;  /* 0x000000000c1c7984 */ /* 0x000e680000000c00 */
[----:B------:R-:W2:Y:S04]  /*2690*/  LDS.128 R16, [R12+0x900] ;  /* 0x000900000c107984 */ /* 0x000ea80000000c00 */
[----:B------:R-:W3:Y:S04]  /*26a0*/  LDS.128 R20, [R12+0x1200] ;  /* 0x001200000c147984 */ /* 0x000ee80000000c00 */
[----:B-1----:R1:W-:Y:S04]  /*26b0*/  @P1 STG.E.128 desc[UR14][R4.64], R28 ;  /* 0x0000001c04001986 */ /* 0x0023e8000c101d0e */
[----:B--2---:R1:W-:Y:S04]  /*26c0*/  @P2 STG.E.128 desc[UR14][R6.64], R16 ;  /* 0x0000001006002986 */ /* 0x0043e8000c101d0e */
[----:B---3--:R1:W-:Y:S01]  /*26d0*/  @P3 STG.E.128 desc[UR14][R8.64], R20 ;  /* 0x0000001408003986 */ /* 0x0083e2000c101d0e */
[----:B------:R-:W-:Y:S05]  /*26e0*/  @!P0 EXIT ;  /* 0x000000000000894d */ /* 0x000fea0003800000 */
[----:B-1----:R-:W1:Y:S01]  /*26f0*/  LDS.128 R4, [R12+0x1b00] ;  /* 0x001b00000c047984 */ /* 0x002e620000000c00 */
[----:B------:R-:W-:-:S04]  /*2700*/  VIADD R13, R13, 0x24000 ;  /* 0x000240000d0d7836 */ /* 0x000fc80000000000 */
[----:B------:R-:W-:-:S05]  /*2710*/  IMAD.WIDE R2, R13, 0x2, R2 ;  /* 0x000000020d027825 */ /* 0x000fca00078e0202 */
[----:B-1----:R-:W-:Y:S01]  /*2720*/  STG.E.128 desc[UR14][R2.64], R4 ;  /* 0x0000000402007986 */ /* 0x002fe2000c101d0e */
[----:B------:R-:W-:Y:S05]  /*2730*/  EXIT ;  /* 0x000000000000794d */ /* 0x000fea0003800000 */
.L_x_1:
[----:B------:R-:W-:-:S00]  /*2740*/  BRA `(.L_x_1) ;  /* 0xfffffffc00fc7947 */ /* 0x000fc0000383ffff */
[----:B------:R-:W-:-:S00]  /*2750*/  NOP ;  /* 0x0000000000007918 */ /* 0x000fc00000000000 */
        /* <DEDUP_REMOVED lines=10> */
.L_x_2:


//--------------------- .nv.shared.triton_mm      --------------------------
	.section	.nv.shared.triton_mm,"aw",@nobits
	.sectionflags	@""
	.align	16
	.zero		1024


//--------------------- .nv.constant0.triton_mm   --------------------------
	.section	.nv.constant0.triton_mm,"a",@progbits
	.sectionflags	@""
	.align	4
.nv.constant0.triton_mm:
	.zero		556
